	.headerflags	@"EF_CUDA_TEXMODE_UNIFIED EF_CUDA_64BIT_ADDRESS EF_CUDA_ACCELERATORS EF_CUDA_SM90 EF_CUDA_VIRTUAL_SM(EF_CUDA_SM90)"
	.elftype	@"ET_EXEC"


//--------------------- .nv.info                  --------------------------
	.section	.nv.info,"",@"SHT_CUDA_INFO"
	.align	4


	//----- nvinfo : EIATTR_REGCOUNT
	.align		4
        /*0000*/ 	.byte	0x04, 0x2f
        /*0002*/ 	.short	(.L_1 - .L_0)
	.align		4
.L_0:
        /*0004*/ 	.word	index@(triton_poi_fused_cat_99)
        /*0008*/ 	.word	0x0000002a


	//----- nvinfo : EIATTR_MIN_STACK_SIZE
	.align		4
.L_1:
        /*000c*/ 	.byte	0x04, 0x12
        /*000e*/ 	.short	(.L_3 - .L_2)
	.align		4
.L_2:
        /*0010*/ 	.word	index@(triton_poi_fused_cat_99)
        /*0014*/ 	.word	0x00000000


	//----- nvinfo : EIATTR_FRAME_SIZE
	.align		4
.L_3:
        /*0018*/ 	.byte	0x04, 0x11
        /*001a*/ 	.short	(.L_5 - .L_4)
	.align		4
.L_4:
        /*001c*/ 	.word	index@(triton_poi_fused_cat_99)
        /*0020*/ 	.word	0x00000000


	//----- nvinfo : EIATTR_MIN_STACK_SIZE
	.align		4
.L_5:
        /*0024*/ 	.byte	0x04, 0x12
        /*0026*/ 	.short	(.L_7 - .L_6)
	.align		4
.L_6:
        /*0028*/ 	.word	index@(triton_poi_fused_cat_99)
        /*002c*/ 	.word	0x00000000
.L_7:


//--------------------- .nv.info.triton_poi_fused_cat_99 --------------------------
	.section	.nv.info.triton_poi_fused_cat_99,"",@"SHT_CUDA_INFO"
	.sectionflags	@""
	.align	4


	//----- nvinfo : EIATTR_CUDA_API_VERSION
	.align		4
        /*0000*/ 	.byte	0x04, 0x37
        /*0002*/ 	.short	(.L_9 - .L_8)
.L_8:
        /*0004*/ 	.word	0x0000007c


	//----- nvinfo : EIATTR_KPARAM_INFO
	.align		4
.L_9:
        /*0008*/ 	.byte	0x04, 0x17
        /*000a*/ 	.short	(.L_11 - .L_10)
.L_10:
        /*000c*/ 	.word	0x00000000
        /*0010*/ 	.short	0x0009
        /*0012*/ 	.short	0x0048
        /*0014*/ 	.byte	0x00, 0xf0, 0x11, 0x00


	//----- nvinfo : EIATTR_KPARAM_INFO
	.align		4
.L_11:
        /*0018*/ 	.byte	0x04, 0x17
        /*001a*/ 	.short	(.L_13 - .L_12)
.L_12:
        /*001c*/ 	.word	0x00000000
        /*0020*/ 	.short	0x0008
        /*0022*/ 	.short	0x0040
        /*0024*/ 	.byte	0x00, 0xf4, 0x21, 0x00


	//----- nvinfo : EIATTR_KPARAM_INFO
	.align		4
.L_13:
        /*0028*/ 	.byte	0x04, 0x17
        /*002a*/ 	.short	(.L_15 - .L_14)
.L_14:
        /*002c*/ 	.word	0x00000000
        /*0030*/ 	.short	0x0007
        /*0032*/ 	.short	0x0038
        /*0034*/ 	.byte	0x00, 0xf4, 0x21, 0x00


	//----- nvinfo : EIATTR_KPARAM_INFO
	.align		4
.L_15:
        /*0038*/ 	.byte	0x04, 0x17
        /*003a*/ 	.short	(.L_17 - .L_16)
.L_16:
        /*003c*/ 	.word	0x00000000
        /*0040*/ 	.short	0x0006
        /*0042*/ 	.short	0x0030
        /*0044*/ 	.byte	0x00, 0xf4, 0x21, 0x00


	//----- nvinfo : EIATTR_KPARAM_INFO
	.align		4
.L_17:
        /*0048*/ 	.byte	0x04, 0x17
        /*004a*/ 	.short	(.L_19 - .L_18)
.L_18:
        /*004c*/ 	.word	0x00000000
        /*0050*/ 	.short	0x0005
        /*0052*/ 	.short	0x0028
        /*0054*/ 	.byte	0x00, 0xf4, 0x21, 0x00


	//----- nvinfo : EIATTR_KPARAM_INFO
	.align		4
.L_19:
        /*0058*/ 	.byte	0x04, 0x17
        /*005a*/ 	.short	(.L_21 - .L_20)
.L_20:
        /*005c*/ 	.word	0x00000000
        /*0060*/ 	.short	0x0004
        /*0062*/ 	.short	0x0020
        /*0064*/ 	.byte	0x00, 0xf4, 0x21, 0x00


	//----- nvinfo : EIATTR_KPARAM_INFO
	.align		4
.L_21:
        /*0068*/ 	.byte	0x04, 0x17
        /*006a*/ 	.short	(.L_23 - .L_22)
.L_22:
        /*006c*/ 	.word	0x00000000
        /*0070*/ 	.short	0x0003
        /*0072*/ 	.short	0x0018
        /*0074*/ 	.byte	0x00, 0xf4, 0x21, 0x00


	//----- nvinfo : EIATTR_KPARAM_INFO
	.align		4
.L_23:
        /*0078*/ 	.byte	0x04, 0x17
        /*007a*/ 	.short	(.L_25 - .L_24)
.L_24:
        /*007c*/ 	.word	0x00000000
        /*0080*/ 	.short	0x0002
        /*0082*/ 	.short	0x0010
        /*0084*/ 	.byte	0x00, 0xf4, 0x21, 0x00


	//----- nvinfo : EIATTR_KPARAM_INFO
	.align		4
.L_25:
        /*0088*/ 	.byte	0x04, 0x17
        /*008a*/ 	.short	(.L_27 - .L_26)
.L_26:
        /*008c*/ 	.word	0x00000000
        /*0090*/ 	.short	0x0001
        /*0092*/ 	.short	0x0008
        /*0094*/ 	.byte	0x00, 0xf4, 0x21, 0x00


	//----- nvinfo : EIATTR_KPARAM_INFO
	.align		4
.L_27:
        /*0098*/ 	.byte	0x04, 0x17
        /*009a*/ 	.short	(.L_29 - .L_28)
.L_28:
        /*009c*/ 	.word	0x00000000
        /*00a0*/ 	.short	0x0000
        /*00a2*/ 	.short	0x0000
        /*00a4*/ 	.byte	0x00, 0xf4, 0x21, 0x00


	//----- nvinfo : EIATTR_SPARSE_MMA_MASK
	.align		4
.L_29:
        /*00a8*/ 	.byte	0x03, 0x50
        /*00aa*/ 	.short	0x0000


	//----- nvinfo : EIATTR_MAXREG_COUNT
	.align		4
        /*00ac*/ 	.byte	0x03, 0x1b
        /*00ae*/ 	.short	0x00ff


	//----- nvinfo : EIATTR_EXIT_INSTR_OFFSETS
	.align		4
        /*00b0*/ 	.byte	0x04, 0x1c
        /*00b2*/ 	.short	(.L_31 - .L_30)


	//   ....[0]....
.L_30:
        /*00b4*/ 	.word	0x00001d60


	//----- nvinfo : EIATTR_REQNTID
	.align		4
.L_31:
        /*00b8*/ 	.byte	0x04, 0x10
        /*00ba*/ 	.short	(.L_33 - .L_32)
.L_32:
        /*00bc*/ 	.word	0x00000080
        /*00c0*/ 	.word	0x00000001
        /*00c4*/ 	.word	0x00000001


	//----- nvinfo : EIATTR_CBANK_PARAM_SIZE
	.align		4
.L_33:
        /*00c8*/ 	.byte	0x03, 0x19
        /*00ca*/ 	.short	0x004c


	//----- nvinfo : EIATTR_PARAM_CBANK
	.align		4
        /*00cc*/ 	.byte	0x04, 0x0a
        /*00ce*/ 	.short	(.L_35 - .L_34)
	.align		4
.L_34:
        /*00d0*/ 	.word	index@(.nv.constant0.triton_poi_fused_cat_99)
        /*00d4*/ 	.short	0x0210
        /*00d6*/ 	.short	0x004c


	//----- nvinfo : EIATTR_SW_WAR
	.align		4
.L_35:
        /*00d8*/ 	.byte	0x04, 0x36
        /*00da*/ 	.short	(.L_37 - .L_36)
.L_36:
        /*00dc*/ 	.word	0x00000008
.L_37:


//--------------------- .nv.callgraph             --------------------------
	.section	.nv.callgraph,"",@"SHT_CUDA_CALLGRAPH"
	.align	4
	.sectionentsize	8
	.align		4
        /*0000*/ 	.word	0x00000000
	.align		4
        /*0004*/ 	.word	0xffffffff
	.align		4
        /*0008*/ 	.word	0x00000000
	.align		4
        /*000c*/ 	.word	0xfffffffe
	.align		4
        /*0010*/ 	.word	0x00000000
	.align		4
        /*0014*/ 	.word	0xfffffffd
	.align		4
        /*0018*/ 	.word	0x00000000
	.align		4
        /*001c*/ 	.word	0xfffffffc


//--------------------- .text.triton_poi_fused_cat_99 --------------------------
	.section	.text.triton_poi_fused_cat_99,"ax",@progbits
	.align	128
        .global         triton_poi_fused_cat_99
        .type           triton_poi_fused_cat_99,@function
        .size           triton_poi_fused_cat_99,(.L_x_1 - triton_poi_fused_cat_99)
        .other          triton_poi_fused_cat_99,@"STO_CUDA_ENTRY STV_DEFAULT"
triton_poi_fused_cat_99:
.text.triton_poi_fused_cat_99:
[----:B------:R-:W-:Y:S01]  /*0000*/  LDC R1, c[0x0][0x28] ;  /* 0x00000a00ff017b82 */ /* 0x000fe20000000800 */
[----:B------:R-:W1:Y:S07]  /*0010*/  S2R R0, SR_TID.X ;  /* 0x0000000000007919 */ /* 0x000e6e0000002100 */
[----:B------:R-:W2:Y:S01]  /*0020*/  LDC.64 R8, c[0x0][0x218] ;  /* 0x00008600ff087b82 */ /* 0x000ea20000000a00 */
[----:B------:R-:W-:Y:S01]  /*0030*/  ULDC.64 UR4, c[0x0][0x208] ;  /* 0x0000820000047ab9 */ /* 0x000fe20000000a00 */
[----:B------:R-:W3:Y:S06]  /*0040*/  S2R R11, SR_CTAID.X ;  /* 0x00000000000b7919 */ /* 0x000eec0000002500 */
[----:B------:R-:W4:Y:S01]  /*0050*/  LDC.64 R36, c[0x0][0x220] ;  /* 0x00008800ff247b82 */ /* 0x000f220000000a00 */
[----:B------:R-:W-:-:S02]  /*0060*/  CS2R R16, SRZ ;  /* 0x0000000000107805 */ /* 0x000fc4000001ff00 */
[----:B------:R-:W-:Y:S02]  /*0070*/  CS2R R18, SRZ ;  /* 0x0000000000127805 */ /* 0x000fe4000001ff00 */
[----:B------:R-:W-:Y:S02]  /*0080*/  CS2R R20, SRZ ;  /* 0x0000000000147805 */ /* 0x000fe4000001ff00 */
[----:B------:R-:W-:Y:S01]  /*0090*/  CS2R R14, SRZ ;  /* 0x00000000000e7805 */ /* 0x000fe2000001ff00 */
[----:B------:R-:W-:Y:S01]  /*00a0*/  ULDC.64 UR6, c[0x0][0x228] ;  /* 0x00008a0000067ab9 */ /* 0x000fe20000000a00 */
[----:B-1----:R-:W-:-:S05]  /*00b0*/  IMAD.SHL.U32 R0, R0, 0x4, RZ ;  /* 0x0000000400007824 */ /* 0x002fca00078e00ff */
[----:B------:R-:W-:-:S05]  /*00c0*/  LOP3.LUT R0, R0, 0x1fc, RZ, 0xc0, !PT ;  /* 0x000001fc00007812 */ /* 0x000fca00078ec0ff */
[----:B---3--:R-:W-:-:S05]  /*00d0*/  IMAD R2, R11, 0x400, R0 ;  /* 0x000004000b027824 */ /* 0x008fca00078e0200 */
[----:B------:R-:W-:-:S04]  /*00e0*/  SHF.R.S32.HI R25, RZ, 0x1f, R2 ;  /* 0x0000001fff197819 */ /* 0x000fc80000011402 */
[CC--:B------:R-:W-:Y:S02]  /*00f0*/  LEA.HI R5, R25.reuse, R2.reuse, RZ, 0x8 ;  /* 0x0000000219057211 */ /* 0x0c0fe400078f40ff */
[----:B------:R-:W-:Y:S02]  /*0100*/  LEA.HI R3, R25, R2, RZ, 0x4 ;  /* 0x0000000219037211 */ /* 0x000fe400078f20ff */
[----:B------:R-:W-:Y:S02]  /*0110*/  SHF.R.S32.HI R5, RZ, 0x8, R5 ;  /* 0x00000008ff057819 */ /* 0x000fe40000011405 */
[----:B------:R-:W-:Y:S02]  /*0120*/  SHF.R.S32.HI R4, RZ, 0x4, R3 ;  /* 0x00000004ff047819 */ /* 0x000fe40000011403 */
[----:B------:R-:W-:Y:S02]  /*0130*/  LEA.HI R0, R5, R5, RZ, 0x8 ;  /* 0x0000000505007211 */ /* 0x000fe400078f40ff */
[----:B------:R-:W-:-:S02]  /*0140*/  LEA.HI R6, R4, R4, RZ, 0x4 ;  /* 0x0000000404067211 */ /* 0x000fc400078f20ff */
[----:B------:R-:W-:Y:S02]  /*0150*/  LOP3.LUT R0, R0, 0xffffff00, RZ, 0xc0, !PT ;  /* 0xffffff0000007812 */ /* 0x000fe400078ec0ff */
[----:B------:R-:W-:Y:S02]  /*0160*/  LOP3.LUT R7, R6, 0xfffffff0, RZ, 0xc0, !PT ;  /* 0xfffffff006077812 */ /* 0x000fe400078ec0ff */
[----:B------:R-:W-:Y:S01]  /*0170*/  SHF.R.S32.HI R10, RZ, 0x15, R11 ;  /* 0x00000015ff0a7819 */ /* 0x000fe2000001140b */
[----:B------:R-:W-:Y:S01]  /*0180*/  IMAD.IADD R28, R5, 0x1, -R0 ;  /* 0x00000001051c7824 */ /* 0x000fe200078e0a00 */
[----:B------:R-:W-:Y:S01]  /*0190*/  LOP3.LUT R3, R3, 0xfffffff0, RZ, 0xc0, !PT ;  /* 0xfffffff003037812 */ /* 0x000fe200078ec0ff */
[----:B------:R-:W-:Y:S01]  /*01a0*/  IMAD.IADD R13, R4, 0x1, -R7 ;  /* 0x00000001040d7824 */ /* 0x000fe200078e0a07 */
[----:B------:R-:W-:Y:S02]  /*01b0*/  CS2R R6, SRZ ;  /* 0x0000000000067805 */ /* 0x000fe4000001ff00 */
[----:B------:R-:W-:Y:S01]  /*01c0*/  ISETP.GE.AND P0, PT, R28, 0x80, PT ;  /* 0x000000801c00780c */ /* 0x000fe20003f06270 */
[----:B--2---:R-:W-:Y:S01]  /*01d0*/  IMAD.WIDE R12, R13, 0x8, R8 ;  /* 0x000000080d0c7825 */ /* 0x004fe200078e0208 */
[----:B------:R-:W-:-:S03]  /*01e0*/  SGXT R10, R10, 0x1 ;  /* 0x000000010a0a781a */ /* 0x000fc60000000200 */
[----:B------:R-:W-:-:S05]  /*01f0*/  VIADD R23, R2, 0x200 ;  /* 0x0000020002177836 */ /* 0x000fca0000000000 */
[----:B------:R-:W-:-:S03]  /*0200*/  LEA.HI R0, R10, R23, RZ, 0x8 ;  /* 0x000000170a007211 */ /* 0x000fc600078f40ff */
[----:B------:R1:W2:Y:S01]  /*0210*/  @!P0 LDG.E.EL.64 R6, desc[UR4][R12.64] ;  /* 0x000000040c068981 */ /* 0x0002a2000c2e1b00 */
[----:B------:R-:W-:Y:S01]  /*0220*/  SHF.R.S32.HI R0, RZ, 0x8, R0 ;  /* 0x00000008ff007819 */ /* 0x000fe20000011400 */
[----:B------:R-:W-:Y:S01]  /*0230*/  IMAD.IADD R32, R2, 0x1, -R3 ;  /* 0x0000000102207824 */ /* 0x000fe200078e0a03 */
[----:B------:R-:W-:Y:S02]  /*0240*/  LEA.HI R11, R10, R23, RZ, 0x4 ;  /* 0x000000170a0b7211 */ /* 0x000fe400078f20ff */
[----:B------:R-:W-:Y:S01]  /*0250*/  LEA.HI R3, R0, R0, RZ, 0x8 ;  /* 0x0000000000037211 */ /* 0x000fe200078f40ff */
[----:B----4-:R-:W-:Y:S01]  /*0260*/  IMAD.WIDE R26, R32, 0x8, R36 ;  /* 0x00000008201a7825 */ /* 0x010fe200078e0224 */
[----:B------:R-:W-:Y:S02]  /*0270*/  SHF.R.S32.HI R11, RZ, 0x4, R11 ;  /* 0x00000004ff0b7819 */ /* 0x000fe4000001140b */
[----:B------:R-:W-:Y:S02]  /*0280*/  LOP3.LUT R3, R3, 0xffffff00, RZ, 0xc0, !PT ;  /* 0xffffff0003037812 */ /* 0x000fe400078ec0ff */
[----:B------:R-:W3:Y:S01]  /*0290*/  @!P0 LDG.E.EL.128 R16, desc[UR4][R26.64] ;  /* 0x000000041a108981 */ /* 0x000ee2000c2e1d00 */
[----:B-1----:R-:W-:-:S02]  /*02a0*/  LEA.HI R12, R11, R11, RZ, 0x4 ;  /* 0x0000000b0b0c7211 */ /* 0x002fc400078f20ff */
[----:B------:R-:W-:Y:S02]  /*02b0*/  IMAD.IADD R0, R0, 0x1, -R3 ;  /* 0x0000000100007824 */ /* 0x000fe400078e0a03 */
[----:B------:R-:W-:-:S03]  /*02c0*/  LOP3.LUT R12, R12, 0xfffffff0, RZ, 0xc0, !PT ;  /* 0xfffffff00c0c7812 */ /* 0x000fc600078ec0ff */
[----:B------:R-:W-:Y:S02]  /*02d0*/  ISETP.GE.AND P1, PT, R0, 0x80, PT ;  /* 0x000000800000780c */ /* 0x000fe40003f26270 */
[----:B------:R-:W-:-:S04]  /*02e0*/  IMAD.IADD R3, R11, 0x1, -R12 ;  /* 0x000000010b037824 */ /* 0x000fc800078e0a0c */
[----:B------:R-:W-:Y:S01]  /*02f0*/  IMAD.WIDE R30, R3, 0x8, R8 ;  /* 0x00000008031e7825 */ /* 0x000fe200078e0208 */
[----:B------:R-:W-:-:S03]  /*0300*/  CS2R R12, SRZ ;  /* 0x00000000000c7805 */ /* 0x000fc6000001ff00 */
[----:B------:R-:W-:-:S03]  /*0310*/  VIADD R29, R2, 0x2 ;  /* 0x00000002021d7836 */ /* 0x000fc60000000000 */
[----:B------:R1:W4:Y:S02]  /*0320*/  @!P1 LDG.E.EL.64 R20, desc[UR4][R30.64] ;  /* 0x000000041e149981 */ /* 0x000324000c2e1b00 */
[----:B------:R-:W-:Y:S02]  /*0330*/  LEA.HI R10, R10, R29, RZ, 0x4 ;  /* 0x0000001d0a0a7211 */ /* 0x000fe400078f20ff */
[----:B------:R5:W4:Y:S01]  /*0340*/  @!P1 LDG.E.EL.128 R12, desc[UR4][R26.64] ;  /* 0x000000041a0c9981 */ /* 0x000b22000c2e1d00 */
[----:B------:R-:W-:Y:S02]  /*0350*/  CS2R R8, SRZ ;  /* 0x0000000000087805 */ /* 0x000fe4000001ff00 */
[----:B------:R-:W-:-:S05]  /*0360*/  LOP3.LUT R10, R10, 0xfffffff0, RZ, 0xc0, !PT ;  /* 0xfffffff00a0a7812 */ /* 0x000fca00078ec0ff */
[----:B------:R-:W-:Y:S01]  /*0370*/  IMAD.IADD R29, R29, 0x1, -R10 ;  /* 0x000000011d1d7824 */ /* 0x000fe200078e0a0a */
[----:B------:R-:W-:-:S03]  /*0380*/  CS2R R10, SRZ ;  /* 0x00000000000a7805 */ /* 0x000fc6000001ff00 */
[----:B------:R-:W-:-:S05]  /*0390*/  IMAD.WIDE R36, R29, 0x8, R36 ;  /* 0x000000081d247825 */ /* 0x000fca00078e0224 */
[----:B------:R-:W4:Y:S01]  /*03a0*/  @!P0 LDG.E.EL.128 R8, desc[UR4][R36.64] ;  /* 0x0000000424088981 */ /* 0x000f22000c2e1d00 */
[----:B------:R-:W-:Y:S01]  /*03b0*/  IMAD.SHL.U32 R28, R28, 0x40, RZ ;  /* 0x000000401c1c7824 */ /* 0x000fe200078e00ff */
[----:B--2---:R-:W-:Y:S02]  /*03c0*/  SEL R22, R7, RZ, !P0 ;  /* 0x000000ff07167207 */ /* 0x004fe40004000000 */
[----:B------:R-:W-:Y:S02]  /*03d0*/  SEL R7, R6, RZ, !P0 ;  /* 0x000000ff06077207 */ /* 0x000fe40004000000 */
[----:B-1----:R-:W-:-:S04]  /*03e0*/  SHF.R.U32.HI R30, RZ, 0x1c, R22 ;  /* 0x0000001cff1e7819 */ /* 0x002fc80000011616 */
[----:B------:R-:W-:Y:S02]  /*03f0*/  LOP3.LUT R30, R30, 0x8, RZ, 0xc0, !PT ;  /* 0x000000081e1e7812 */ /* 0x000fe400078ec0ff */
[----:B---3--:R-:W-:Y:S02]  /*0400*/  SEL R17, R17, RZ, !P0 ;  /* 0x000000ff11117207 */ /* 0x008fe40004000000 */
[----:B------:R-:W-:Y:S02]  /*0410*/  IADD3 R30, P2, R30, R7, RZ ;  /* 0x000000071e1e7210 */ /* 0x000fe40007f5e0ff */
[----:B------:R-:W-:Y:S02]  /*0420*/  SEL R6, R16, RZ, !P0 ;  /* 0x000000ff10067207 */ /* 0x000fe40004000000 */
[----:B-----5:R-:W-:Y:S01]  /*0430*/  SHF.R.U32.HI R27, RZ, 0x1a, R17 ;  /* 0x0000001aff1b7819 */ /* 0x020fe20000011611 */
[----:B------:R-:W-:Y:S01]  /*0440*/  IMAD.X R31, RZ, RZ, R22, P2 ;  /* 0x000000ffff1f7224 */ /* 0x000fe200010e0616 */
[----:B------:R-:W-:-:S02]  /*0450*/  SEL R7, R18, RZ, !P0 ;  /* 0x000000ff12077207 */ /* 0x000fc40004000000 */
[----:B------:R-:W-:Y:S02]  /*0460*/  LEA R24, P2, R6, UR6, 0x2 ;  /* 0x0000000606187c11 */ /* 0x000fe4000f8410ff */
[C---:B------:R-:W-:Y:S01]  /*0470*/  SHF.L.U64.HI R31, R30.reuse, 0x5, R31 ;  /* 0x000000051e1f7819 */ /* 0x040fe2000001021f */
[----:B------:R-:W-:Y:S01]  /*0480*/  IMAD.SHL.U32 R30, R30, 0x20, RZ ;  /* 0x000000201e1e7824 */ /* 0x000fe200078e00ff */
[----:B------:R-:W-:Y:S02]  /*0490*/  SEL R18, R19, RZ, !P0 ;  /* 0x000000ff13127207 */ /* 0x000fe40004000000 */
[----:B------:R-:W-:Y:S02]  /*04a0*/  LOP3.LUT R27, R27, 0x20, RZ, 0xc0, !PT ;  /* 0x000000201b1b7812 */ /* 0x000fe400078ec0ff */
[----:B------:R-:W-:Y:S02]  /*04b0*/  LEA.HI.X R26, R6, UR7, R17, 0x2, P2 ;  /* 0x00000007061a7c11 */ /* 0x000fe400090f1411 */
[----:B------:R-:W-:-:S02]  /*04c0*/  SHF.R.U32.HI R19, RZ, 0x1a, R18 ;  /* 0x0000001aff137819 */ /* 0x000fc40000011612 */
[----:B------:R-:W-:Y:S02]  /*04d0*/  IADD3 R24, P2, P3, R30, R24, R27 ;  /* 0x000000181e187210 */ /* 0x000fe40007b5e01b */
[----:B------:R-:W-:Y:S02]  /*04e0*/  LEA R16, P4, R7, UR6, 0x2 ;  /* 0x0000000607107c11 */ /* 0x000fe4000f8810ff */
[----:B------:R-:W-:Y:S02]  /*04f0*/  LEA.HI R6, R25, R2, RZ, 0x10 ;  /* 0x0000000219067211 */ /* 0x000fe400078f80ff */
[----:B------:R-:W-:Y:S02]  /*0500*/  LOP3.LUT R19, R19, 0x20, RZ, 0xc0, !PT ;  /* 0x0000002013137812 */ /* 0x000fe400078ec0ff */
[----:B------:R-:W-:Y:S02]  /*0510*/  IADD3.X R25, R31, R26, RZ, P2, P3 ;  /* 0x0000001a1f197210 */ /* 0x000fe400017e64ff */
[----:B------:R-:W-:-:S02]  /*0520*/  LEA.HI.X R22, R7, UR7, R18, 0x2, P4 ;  /* 0x0000000707167c11 */ /* 0x000fc4000a0f1412 */
[----:B------:R-:W-:Y:S01]  /*0530*/  SHF.R.S32.HI R7, RZ, 0x10, R6 ;  /* 0x00000010ff077819 */ /* 0x000fe20000011406 */
[----:B------:R-:W-:Y:S01]  /*0540*/  IMAD.WIDE R24, R28, 0x4, R24 ;  /* 0x000000041c187825 */ /* 0x000fe200078e0218 */
[----:B------:R-:W-:Y:S02]  /*0550*/  IADD3 R18, P4, P5, R30, R16, R19 ;  /* 0x000000101e127210 */ /* 0x000fe40007d9e013 */
[----:B------:R-:W-:Y:S02]  /*0560*/  CS2R R16, SRZ ;  /* 0x0000000000107805 */ /* 0x000fe4000001ff00 */
[----:B----4-:R-:W-:Y:S01]  /*0570*/  SEL R21, R21, RZ, !P1 ;  /* 0x000000ff15157207 */ /* 0x010fe20004800000 */
[----:B------:R-:W-:Y:S01]  /*0580*/  IMAD.SHL.U32 R27, R7, 0x2000, RZ ;  /* 0x00002000071b7824 */ /* 0x000fe200078e00ff */
[----:B------:R-:W-:Y:S02]  /*0590*/  IADD3.X R19, R31, R22, RZ, P4, P5 ;  /* 0x000000161f137210 */ /* 0x000fe400027ea4ff */
[----:B------:R-:W-:Y:S01]  /*05a0*/  SHF.R.U32.HI R22, RZ, 0x1c, R21 ;  /* 0x0000001cff167819 */ /* 0x000fe20000011615 */
[----:B------:R-:W-:Y:S01]  /*05b0*/  IMAD.WIDE R24, R27, 0x4, R24 ;  /* 0x000000041b187825 */ /* 0x000fe200078e0218 */
[----:B------:R-:W-:-:S02]  /*05c0*/  SEL R33, R20, RZ, !P1 ;  /* 0x000000ff14217207 */ /* 0x000fc40004800000 */
[----:B------:R-:W-:Y:S01]  /*05d0*/  SEL R20, R12, RZ, !P1 ;  /* 0x000000ff0c147207 */ /* 0x000fe20004800000 */
[----:B------:R-:W-:Y:S01]  /*05e0*/  IMAD.WIDE R18, R28, 0x4, R18 ;  /* 0x000000041c127825 */ /* 0x000fe200078e0212 */
[----:B------:R-:W-:Y:S01]  /*05f0*/  LOP3.LUT R12, R22, 0x8, RZ, 0xc0, !PT ;  /* 0x00000008160c7812 */ /* 0x000fe200078ec0ff */
[----:B------:R1:W2:Y:S01]  /*0600*/  @!P0 LDG.E.EL R17, desc[UR4][R24.64] ;  /* 0x0000000418118981 */ /* 0x0002a2000c2e1900 */
[----:B------:R-:W-:Y:S02]  /*0610*/  SEL R14, R14, RZ, !P1 ;  /* 0x000000ff0e0e7207 */ /* 0x000fe40004800000 */
[----:B------:R-:W-:Y:S01]  /*0620*/  SEL R35, R13, RZ, !P1 ;  /* 0x000000ff0d237207 */ /* 0x000fe20004800000 */
[----:B------:R-:W-:Y:S01]  /*0630*/  IMAD.WIDE R18, R27, 0x4, R18 ;  /* 0x000000041b127825 */ /* 0x000fe200078e0212 */
[----:B------:R-:W-:Y:S02]  /*0640*/  SEL R15, R15, RZ, !P1 ;  /* 0x000000ff0f0f7207 */ /* 0x000fe40004800000 */
[----:B------:R-:W-:-:S02]  /*0650*/  LEA R13, P4, R14, UR6, 0x2 ;  /* 0x000000060e0d7c11 */ /* 0x000fc4000f8810ff */
[----:B-1----:R-:W-:Y:S01]  /*0660*/  IADD3 R24, P2, R12, R33, RZ ;  /* 0x000000210c187210 */ /* 0x002fe20007f5e0ff */
[----:B------:R1:W3:Y:S01]  /*0670*/  @!P0 LDG.E.EL R16, desc[UR4][R18.64] ;  /* 0x0000000412108981 */ /* 0x0002e2000c2e1900 */
[--C-:B------:R-:W-:Y:S01]  /*0680*/  LEA.HI.X R14, R14, UR7, R15.reuse, 0x2, P4 ;  /* 0x000000070e0e7c11 */ /* 0x100fe2000a0f140f */
[----:B------:R-:W-:Y:S01]  /*0690*/  IMAD.SHL.U32 R22, R0, 0x40, RZ ;  /* 0x0000004000167824 */ /* 0x000fe200078e00ff */
[----:B------:R-:W-:Y:S01]  /*06a0*/  SHF.R.U32.HI R15, RZ, 0x1a, R15 ;  /* 0x0000001aff0f7819 */ /* 0x000fe2000001160f */
[----:B------:R-:W-:Y:S01]  /*06b0*/  IMAD.X R25, RZ, RZ, R21, P2 ;  /* 0x000000ffff197224 */ /* 0x000fe200010e0615 */
[----:B------:R-:W-:Y:S02]  /*06c0*/  LEA R39, P3, R20, UR6, 0x2 ;  /* 0x0000000614277c11 */ /* 0x000fe4000f8610ff */
[----:B------:R-:W-:Y:S02]  /*06d0*/  SHF.R.U32.HI R38, RZ, 0x1a, R35 ;  /* 0x0000001aff267819 */ /* 0x000fe40000011623 */
[C---:B------:R-:W-:Y:S01]  /*06e0*/  SHF.L.U64.HI R25, R24.reuse, 0x5, R25 ;  /* 0x0000000518197819 */ /* 0x040fe20000010219 */
[----:B------:R-:W-:Y:S01]  /*06f0*/  IMAD.SHL.U32 R24, R24, 0x20, RZ ;  /* 0x0000002018187824 */ /* 0x000fe200078e00ff */
[----:B------:R-:W-:-:S02]  /*0700*/  LOP3.LUT R15, R15, 0x20, RZ, 0xc0, !PT ;  /* 0x000000200f0f7812 */ /* 0x000fc400078ec0ff */
[----:B------:R-:W-:Y:S02]  /*0710*/  SEL R9, R9, RZ, !P0 ;  /* 0x000000ff09097207 */ /* 0x000fe40004000000 */
[----:B------:R-:W-:Y:S02]  /*0720*/  LEA.HI.X R12, R20, UR7, R35, 0x2, P3 ;  /* 0x00000007140c7c11 */ /* 0x000fe400098f1423 */
[----:B-1----:R-:W-:Y:S02]  /*0730*/  SEL R18, R8, RZ, !P0 ;  /* 0x000000ff08127207 */ /* 0x002fe40004000000 */
[----:B------:R-:W-:Y:S02]  /*0740*/  LOP3.LUT R38, R38, 0x20, RZ, 0xc0, !PT ;  /* 0x0000002026267812 */ /* 0x000fe400078ec0ff */
[----:B------:R-:W-:Y:S02]  /*0750*/  IADD3 R8, P2, P3, R24, R13, R15 ;  /* 0x0000000d18087210 */ /* 0x000fe40007b5e00f */
[----:B------:R-:W-:-:S02]  /*0760*/  SHF.R.U32.HI R13, RZ, 0x1a, R9 ;  /* 0x0000001aff0d7819 */ /* 0x000fc40000011609 */
[----:B------:R-:W-:Y:S02]  /*0770*/  IADD3 R38, P5, P6, R24, R39, R38 ;  /* 0x0000002718267210 */ /* 0x000fe40007ebe026 */
[C---:B------:R-:W-:Y:S02]  /*0780*/  LEA R15, P4, R18.reuse, UR6, 0x2 ;  /* 0x00000006120f7c11 */ /* 0x040fe4000f8810ff */
[----:B------:R-:W-:Y:S02]  /*0790*/  LOP3.LUT R13, R13, 0x20, RZ, 0xc0, !PT ;  /* 0x000000200d0d7812 */ /* 0x000fe400078ec0ff */
[----:B------:R-:W-:Y:S02]  /*07a0*/  LEA.HI.X R18, R18, UR7, R9, 0x2, P4 ;  /* 0x0000000712127c11 */ /* 0x000fe4000a0f1409 */
[C---:B------:R-:W-:Y:S02]  /*07b0*/  IADD3.X R39, R25.reuse, R12, RZ, P5, P6 ;  /* 0x0000000c19277210 */ /* 0x040fe40002fec4ff */
[----:B------:R-:W-:Y:S01]  /*07c0*/  IADD3 R12, P4, P5, R30, R15, R13 ;  /* 0x0000000f1e0c7210 */ /* 0x000fe20007d9e00d */
[----:B------:R-:W-:Y:S01]  /*07d0*/  IMAD.MOV.U32 R20, RZ, RZ, RZ ;  /* 0x000000ffff147224 */ /* 0x000fe200078e00ff */
[----:B------:R-:W-:Y:S01]  /*07e0*/  IADD3.X R9, R25, R14, RZ, P2, P3 ;  /* 0x0000000e19097210 */ /* 0x000fe200017e64ff */
[----:B------:R-:W-:Y:S01]  /*07f0*/  IMAD.WIDE R38, R22, 0x4, R38 ;  /* 0x0000000416267825 */ /* 0x000fe200078e0226 */
[----:B------:R-:W-:-:S02]  /*0800*/  IADD3.X R13, R31, R18, RZ, P4, P5 ;  /* 0x000000121f0d7210 */ /* 0x000fc400027ea4ff */
[----:B------:R-:W-:Y:S02]  /*0810*/  CS2R R14, SRZ ;  /* 0x00000000000e7805 */ /* 0x000fe4000001ff00 */
[----:B------:R-:W-:Y:S01]  /*0820*/  SHF.R.S32.HI R34, RZ, 0x1f, R23 ;  /* 0x0000001fff227819 */ /* 0x000fe20000011417 */
[----:B------:R-:W-:Y:S01]  /*0830*/  IMAD.WIDE R8, R22, 0x4, R8 ;  /* 0x0000000416087825 */ /* 0x000fe200078e0208 */
[----:B------:R-:W-:Y:S02]  /*0840*/  SEL R10, R10, RZ, !P0 ;  /* 0x000000ff0a0a7207 */ /* 0x000fe40004000000 */
[----:B------:R-:W-:Y:S02]  /*0850*/  CS2R R18, SRZ ;  /* 0x0000000000127805 */ /* 0x000fe4000001ff00 */
[----:B------:R-:W-:Y:S01]  /*0860*/  LEA.HI R34, R34, R23, RZ, 0x10 ;  /* 0x0000001722227211 */ /* 0x000fe200078f80ff */
[----:B------:R-:W-:Y:S01]  /*0870*/  IMAD.WIDE R12, R28, 0x4, R12 ;  /* 0x000000041c0c7825 */ /* 0x000fe200078e020c */
[----:B------:R-:W-:-:S02]  /*0880*/  SEL R11, R11, RZ, !P0 ;  /* 0x000000ff0b0b7207 */ /* 0x000fc40004000000 */
[----:B------:R-:W-:Y:S01]  /*0890*/  SHF.R.S32.HI R33, RZ, 0x10, R34 ;  /* 0x00000010ff217819 */ /* 0x000fe20000011422 */
[----:B------:R-:W-:Y:S01]  /*08a0*/  IMAD.WIDE R12, R27, 0x4, R12 ;  /* 0x000000041b0c7825 */ /* 0x000fe200078e020c */
[----:B------:R-:W-:-:S03]  /*08b0*/  LEA R26, P2, R10, UR6, 0x2 ;  /* 0x000000060a1a7c11 */ /* 0x000fc6000f8410ff */
[----:B------:R-:W-:Y:S01]  /*08c0*/  IMAD.SHL.U32 R21, R33, 0x2000, RZ ;  /* 0x0000200021157824 */ /* 0x000fe200078e00ff */
[----:B------:R1:W4:Y:S01]  /*08d0*/  @!P0 LDG.E.EL R20, desc[UR4][R12.64] ;  /* 0x000000040c148981 */ /* 0x000322000c2e1900 */
[----:B------:R-:W-:Y:S02]  /*08e0*/  LEA.HI.X R10, R10, UR7, R11, 0x2, P2 ;  /* 0x000000070a0a7c11 */ /* 0x000fe400090f140b */
[----:B------:R-:W-:-:S04]  /*08f0*/  IMAD.WIDE R8, R21, 0x4, R8 ;  /* 0x0000000415087825 */ /* 0x000fc800078e0208 */
[----:B------:R-:W-:Y:S01]  /*0900*/  IMAD.WIDE R38, R21, 0x4, R38 ;  /* 0x0000000415267825 */ /* 0x000fe200078e0226 */
[----:B-1----:R-:W-:Y:S02]  /*0910*/  CS2R R12, SRZ ;  /* 0x00000000000c7805 */ /* 0x002fe4000001ff00 */
[----:B------:R-:W-:Y:S01]  /*0920*/  SHF.R.U32.HI R11, RZ, 0x1a, R11 ;  /* 0x0000001aff0b7819 */ /* 0x000fe2000001160b */
[----:B------:R1:W5:Y:S04]  /*0930*/  @!P1 LDG.E.EL R18, desc[UR4][R8.64] ;  /* 0x0000000408129981 */ /* 0x000368000c2e1900 */
[----:B------:R-:W2:Y:S01]  /*0940*/  @!P1 LDG.E.EL.128 R12, desc[UR4][R36.64] ;  /* 0x00000004240c9981 */ /* 0x000ea2000c2e1d00 */
[----:B------:R-:W-:-:S03]  /*0950*/  LOP3.LUT R11, R11, 0x20, RZ, 0xc0, !PT ;  /* 0x000000200b0b7812 */ /* 0x000fc600078ec0ff */
[----:B------:R2:W3:Y:S01]  /*0960*/  @!P1 LDG.E.EL R19, desc[UR4][R38.64] ;  /* 0x0000000426139981 */ /* 0x0004e2000c2e1900 */
[----:B-1----:R-:W-:Y:S02]  /*0970*/  IADD3 R8, P2, P3, R30, R26, R11 ;  /* 0x0000001a1e087210 */ /* 0x002fe40007b5e00b */
[----:B--2---:R-:W-:Y:S02]  /*0980*/  SEL R11, R13, RZ, !P1 ;  /* 0x000000ff0d0b7207 */ /* 0x004fe40004800000 */
[----:B0-----:R-:W-:Y:S02]  /*0990*/  SEL R38, R12, RZ, !P1 ;  /* 0x000000ff0c267207 */ /* 0x001fe40004800000 */
[----:B------:R-:W-:Y:S02]  /*09a0*/  SHF.R.U32.HI R13, RZ, 0x1a, R11 ;  /* 0x0000001aff0d7819 */ /* 0x000fe4000001160b */
[----:B------:R-:W-:Y:S02]  /*09b0*/  LEA R12, P4, R38, UR6, 0x2 ;  /* 0x00000006260c7c11 */ /* 0x000fe4000f8810ff */
[----:B------:R-:W-:-:S02]  /*09c0*/  SEL R26, R15, RZ, !P1 ;  /* 0x000000ff0f1a7207 */ /* 0x000fc40004800000 */
[----:B------:R-:W-:Y:S02]  /*09d0*/  LOP3.LUT R13, R13, 0x20, RZ, 0xc0, !PT ;  /* 0x000000200d0d7812 */ /* 0x000fe400078ec0ff */
[----:B------:R-:W-:Y:S02]  /*09e0*/  SEL R9, R14, RZ, !P1 ;  /* 0x000000ff0e097207 */ /* 0x000fe40004800000 */
[----:B------:R-:W-:Y:S02]  /*09f0*/  LEA.HI.X R14, R38, UR7, R11, 0x2, P4 ;  /* 0x00000007260e7c11 */ /* 0x000fe4000a0f140b */
[----:B------:R-:W-:Y:S02]  /*0a00*/  SHF.R.U32.HI R11, RZ, 0x1a, R26 ;  /* 0x0000001aff0b7819 */ /* 0x000fe4000001161a */
[----:B------:R-:W-:Y:S02]  /*0a10*/  IADD3 R12, P4, P5, R24, R12, R13 ;  /* 0x0000000c180c7210 */ /* 0x000fe40007d9e00d */
[----:B------:R-:W-:-:S02]  /*0a20*/  LEA R13, P6, R9, UR6, 0x2 ;  /* 0x00000006090d7c11 */ /* 0x000fc4000f8c10ff */
[----:B------:R-:W-:Y:S02]  /*0a30*/  LOP3.LUT R11, R11, 0x20, RZ, 0xc0, !PT ;  /* 0x000000200b0b7812 */ /* 0x000fe400078ec0ff */
[----:B------:R-:W-:Y:S02]  /*0a40*/  LEA.HI.X R26, R9, UR7, R26, 0x2, P6 ;  /* 0x00000007091a7c11 */ /* 0x000fe4000b0f141a */
[----:B------:R-:W-:Y:S02]  /*0a50*/  IADD3.X R9, R31, R10, RZ, P2, P3 ;  /* 0x0000000a1f097210 */ /* 0x000fe400017e64ff */
[----:B------:R-:W-:Y:S02]  /*0a60*/  IADD3 R10, P2, P3, R24, R13, R11 ;  /* 0x0000000d180a7210 */ /* 0x000fe40007b5e00b */
[C---:B------:R-:W-:Y:S02]  /*0a70*/  IADD3.X R13, R25.reuse, R14, RZ, P4, P5 ;  /* 0x0000000e190d7210 */ /* 0x040fe400027ea4ff */
[----:B------:R-:W0:Y:S01]  /*0a80*/  LDC.64 R14, c[0x0][0x230] ;  /* 0x00008c00ff0e7b82 */ /* 0x000e220000000a00 */
[----:B------:R-:W-:Y:S01]  /*0a90*/  IADD3.X R11, R25, R26, RZ, P2, P3 ;  /* 0x0000001a190b7210 */ /* 0x000fe200017e64ff */
[----:B------:R-:W-:-:S04]  /*0aa0*/  IMAD.WIDE R8, R28, 0x4, R8 ;  /* 0x000000041c087825 */ /* 0x000fc800078e0208 */
[----:B------:R-:W-:-:S04]  /*0ab0*/  IMAD.WIDE R12, R22, 0x4, R12 ;  /* 0x00000004160c7825 */ /* 0x000fc800078e020c */
[----:B------:R-:W-:-:S04]  /*0ac0*/  IMAD.WIDE R10, R22, 0x4, R10 ;  /* 0x00000004160a7825 */ /* 0x000fc800078e020a */
[----:B------:R-:W-:Y:S02]  /*0ad0*/  IMAD.MOV.U32 R26, RZ, RZ, RZ ;  /* 0x000000ffff1a7224 */ /* 0x000fe400078e00ff */
[----:B------:R-:W-:-:S04]  /*0ae0*/  IMAD.WIDE R12, R21, 0x4, R12 ;  /* 0x00000004150c7825 */ /* 0x000fc800078e020c */
[----:B------:R-:W-:-:S04]  /*0af0*/  IMAD.WIDE R36, R21, 0x4, R10 ;  /* 0x0000000415247825 */ /* 0x000fc800078e020a */
[----:B------:R-:W-:-:S04]  /*0b00*/  IMAD.WIDE R8, R27, 0x4, R8 ;  /* 0x000000041b087825 */ /* 0x000fc800078e0208 */
[----:B------:R-:W-:Y:S01]  /*0b10*/  IMAD.MOV.U32 R21, RZ, RZ, RZ ;  /* 0x000000ffff157224 */ /* 0x000fe200078e00ff */
[----:B------:R1:W2:Y:S01]  /*0b20*/  @!P0 LDG.E.EL R26, desc[UR4][R8.64] ;  /* 0x00000004081a8981 */ /* 0x0002a2000c2e1900 */
[----:B------:R-:W-:-:S04]  /*0b30*/  CS2R R10, SRZ ;  /* 0x00000000000a7805 */ /* 0x000fc8000001ff00 */
[----:B------:R0:W2:Y:S01]  /*0b40*/  @!P1 LDG.E.EL R21, desc[UR4][R36.64] ;  /* 0x0000000424159981 */ /* 0x0000a2000c2e1900 */
[----:B-1----:R-:W-:Y:S01]  /*0b50*/  CS2R R8, SRZ ;  /* 0x0000000000087805 */ /* 0x002fe2000001ff00 */
[----:B0-----:R-:W-:-:S05]  /*0b60*/  IMAD.WIDE R36, R32, 0x8, R14 ;  /* 0x0000000820247825 */ /* 0x001fca00078e020e */
[----:B------:R-:W2:Y:S01]  /*0b70*/  @!P0 LDG.E.EL.128 R8, desc[UR4][R36.64] ;  /* 0x0000000424088981 */ /* 0x000ea2000c2e1d00 */
[----:B------:R-:W-:-:S06]  /*0b80*/  IMAD.MOV.U32 R22, RZ, RZ, RZ ;  /* 0x000000ffff167224 */ /* 0x000fcc00078e00ff */
[----:B------:R0:W3:Y:S02]  /*0b90*/  @!P1 LDG.E.EL R22, desc[UR4][R12.64] ;  /* 0x000000040c169981 */ /* 0x0000e4000c2e1900 */
[----:B0-----:R-:W-:Y:S02]  /*0ba0*/  IMAD.MOV.U32 R12, RZ, RZ, RZ ;  /* 0x000000ffff0c7224 */ /* 0x001fe400078e00ff */
[----:B------:R-:W-:Y:S01]  /*0bb0*/  IMAD.WIDE R14, R29, 0x8, R14 ;  /* 0x000000081d0e7825 */ /* 0x000fe200078e020e */
[----:B--2---:R-:W-:Y:S02]  /*0bc0*/  SEL R32, R8, RZ, !P0 ;  /* 0x000000ff08207207 */ /* 0x004fe40004000000 */
[----:B------:R-:W-:Y:S02]  /*0bd0*/  SEL R9, R9, RZ, !P0 ;  /* 0x000000ff09097207 */ /* 0x000fe40004000000 */
[----:B------:R-:W-:-:S04]  /*0be0*/  LEA R8, P2, R32, UR6, 0x2 ;  /* 0x0000000620087c11 */ /* 0x000fc8000f8410ff */
[--C-:B------:R-:W-:Y:S02]  /*0bf0*/  LEA.HI.X R32, R32, UR7, R9.reuse, 0x2, P2 ;  /* 0x0000000720207c11 */ /* 0x100fe400090f1409 */
[----:B------:R-:W-:-:S04]  /*0c00*/  SHF.R.U32.HI R9, RZ, 0x1a, R9 ;  /* 0x0000001aff097819 */ /* 0x000fc80000011609 */
[----:B------:R-:W-:Y:S02]  /*0c10*/  LOP3.LUT R9, R9, 0x20, RZ, 0xc0, !PT ;  /* 0x0000002009097812 */ /* 0x000fe400078ec0ff */
[----:B------:R-:W-:Y:S02]  /*0c20*/  SEL R13, R11, RZ, !P0 ;  /* 0x000000ff0b0d7207 */ /* 0x000fe40004000000 */
[----:B------:R-:W-:Y:S02]  /*0c30*/  IADD3 R8, P2, P3, R30, R8, R9 ;  /* 0x000000081e087210 */ /* 0x000fe40007b5e009 */
[----:B------:R-:W-:Y:S02]  /*0c40*/  SHF.R.U32.HI R11, RZ, 0x1a, R13 ;  /* 0x0000001aff0b7819 */ /* 0x000fe4000001160d */
[----:B------:R-:W-:Y:S02]  /*0c50*/  IADD3.X R9, R31, R32, RZ, P2, P3 ;  /* 0x000000201f097210 */ /* 0x000fe400017e64ff */
[----:B------:R-:W-:-:S02]  /*0c60*/  SEL R32, R10, RZ, !P0 ;  /* 0x000000ff0a207207 */ /* 0x000fc40004000000 */
[----:B------:R-:W-:Y:S02]  /*0c70*/  LOP3.LUT R11, R11, 0x20, RZ, 0xc0, !PT ;  /* 0x000000200b0b7812 */ /* 0x000fe400078ec0ff */
[----:B------:R-:W-:-:S04]  /*0c80*/  LEA R10, P2, R32, UR6, 0x2 ;  /* 0x00000006200a7c11 */ /* 0x000fc8000f8410ff */
[----:B------:R-:W-:Y:S02]  /*0c90*/  LEA.HI.X R32, R32, UR7, R13, 0x2, P2 ;  /* 0x0000000720207c11 */ /* 0x000fe400090f140d */
[----:B------:R-:W-:Y:S01]  /*0ca0*/  IADD3 R10, P2, P3, R30, R10, R11 ;  /* 0x0000000a1e0a7210 */ /* 0x000fe20007b5e00b */
[----:B------:R-:W-:-:S03]  /*0cb0*/  IMAD.WIDE R8, R28, 0x4, R8 ;  /* 0x000000041c087825 */ /* 0x000fc600078e0208 */
[----:B------:R-:W-:Y:S01]  /*0cc0*/  IADD3.X R11, R31, R32, RZ, P2, P3 ;  /* 0x000000201f0b7210 */ /* 0x000fe200017e64ff */
[----:B------:R-:W-:-:S04]  /*0cd0*/  IMAD.WIDE R8, R27, 0x4, R8 ;  /* 0x000000041b087825 */ /* 0x000fc800078e0208 */
[----:B------:R-:W-:Y:S01]  /*0ce0*/  IMAD.WIDE R10, R28, 0x4, R10 ;  /* 0x000000041c0a7825 */ /* 0x000fe200078e020a */
[----:B------:R0:W2:Y:S03]  /*0cf0*/  @!P0 LDG.E.EL R12, desc[UR4][R8.64] ;  /* 0x00000004080c8981 */ /* 0x0000a6000c2e1900 */
[----:B------:R-:W-:Y:S02]  /*0d00*/  IMAD.MOV.U32 R13, RZ, RZ, RZ ;  /* 0x000000ffff0d7224 */ /* 0x000fe400078e00ff */
[----:B0-----:R-:W-:Y:S01]  /*0d10*/  IMAD.WIDE R8, R27, 0x4, R10 ;  /* 0x000000041b087825 */ /* 0x001fe200078e020a */
[----:B------:R-:W-:-:S04]  /*0d20*/  CS2R R10, SRZ ;  /* 0x00000000000a7805 */ /* 0x000fc8000001ff00 */
[----:B------:R0:W2:Y:S02]  /*0d30*/  @!P0 LDG.E.EL R13, desc[UR4][R8.64] ;  /* 0x00000004080d8981 */ /* 0x0000a4000c2e1900 */
[----:B0-----:R-:W-:-:S06]  /*0d40*/  CS2R R8, SRZ ;  /* 0x0000000000087805 */ /* 0x001fcc000001ff00 */
[----:B------:R-:W2:Y:S01]  /*0d50*/  @!P0 LDG.E.EL.128 R8, desc[UR4][R14.64] ;  /* 0x000000040e088981 */ /* 0x000ea2000c2e1d00 */
[----:B------:R-:W-:Y:S01]  /*0d60*/  IMAD.SHL.U32 R29, R33, 0x8000, RZ ;  /* 0x00008000211d7824 */ /* 0x000fe200078e00ff */
[----:B------:R-:W-:-:S04]  /*0d70*/  LOP3.LUT R34, R34, 0xffff0000, RZ, 0xc0, !PT ;  /* 0xffff000022227812 */ /* 0x000fc800078ec0ff */
[----:B------:R-:W-:Y:S02]  /*0d80*/  IADD3 R29, R29, R23, -R34 ;  /* 0x000000171d1d7210 */ /* 0x000fe40007ffe822 */
[----:B--2---:R-:W-:Y:S02]  /*0d90*/  SEL R35, R9, RZ, !P0 ;  /* 0x000000ff09237207 */ /* 0x004fe40004000000 */
[----:B------:R-:W-:Y:S02]  /*0da0*/  SEL R32, R8, RZ, !P0 ;  /* 0x000000ff08207207 */ /* 0x000fe40004000000 */
[----:B------:R-:W-:Y:S02]  /*0db0*/  SHF.R.U32.HI R9, RZ, 0x1a, R35 ;  /* 0x0000001aff097819 */ /* 0x000fe40000011623 */
[----:B------:R-:W-:Y:S02]  /*0dc0*/  LEA R33, P2, R32, UR6, 0x2 ;  /* 0x0000000620217c11 */ /* 0x000fe4000f8410ff */
[----:B------:R-:W-:-:S02]  /*0dd0*/  LOP3.LUT R9, R9, 0x20, RZ, 0xc0, !PT ;  /* 0x0000002009097812 */ /* 0x000fc400078ec0ff */
[----:B------:R-:W-:Y:S02]  /*0de0*/  LEA.HI.X R32, R32, UR7, R35, 0x2, P2 ;  /* 0x0000000720207c11 */ /* 0x000fe400090f1423 */
[----:B------:R-:W-:Y:S02]  /*0df0*/  IADD3 R8, P2, P3, R30, R33, R9 ;  /* 0x000000211e087210 */ /* 0x000fe40007b5e009 */
[----:B------:R-:W-:Y:S02]  /*0e00*/  SEL R11, R11, RZ, !P0 ;  /* 0x000000ff0b0b7207 */ /* 0x000fe40004000000 */
[----:B------:R-:W-:Y:S02]  /*0e10*/  IADD3.X R9, R31, R32, RZ, P2, P3 ;  /* 0x000000201f097210 */ /* 0x000fe400017e64ff */
[----:B------:R-:W-:Y:S02]  /*0e20*/  SEL R10, R10, RZ, !P0 ;  /* 0x000000ff0a0a7207 */ /* 0x000fe40004000000 */
[----:B------:R-:W-:-:S02]  /*0e30*/  SHF.R.U32.HI R32, RZ, 0x1a, R11 ;  /* 0x0000001aff207819 */ /* 0x000fc4000001160b */
[----:B------:R-:W-:Y:S02]  /*0e40*/  LEA R33, P4, R10, UR6, 0x2 ;  /* 0x000000060a217c11 */ /* 0x000fe4000f8810ff */
[----:B------:R-:W-:Y:S01]  /*0e50*/  LOP3.LUT R32, R32, 0x20, RZ, 0xc0, !PT ;  /* 0x0000002020207812 */ /* 0x000fe200078ec0ff */
[----:B------:R-:W-:Y:S01]  /*0e60*/  IMAD.WIDE R8, R28, 0x4, R8 ;  /* 0x000000041c087825 */ /* 0x000fe200078e0208 */
[----:B------:R-:W-:Y:S02]  /*0e70*/  LEA.HI.X R10, R10, UR7, R11, 0x2, P4 ;  /* 0x000000070a0a7c11 */ /* 0x000fe4000a0f140b */
[----:B------:R-:W-:Y:S01]  /*0e80*/  IADD3 R32, P2, P3, R30, R33, R32 ;  /* 0x000000211e207210 */ /* 0x000fe20007b5e020 */
[----:B------:R-:W-:-:S03]  /*0e90*/  IMAD.WIDE R34, R27, 0x4, R8 ;  /* 0x000000041b227825 */ /* 0x000fc600078e0208 */
[----:B------:R-:W-:Y:S02]  /*0ea0*/  IADD3.X R33, R31, R10, RZ, P2, P3 ;  /* 0x0000000a1f217210 */ /* 0x000fe400017e64ff */
[----:B------:R-:W-:Y:S02]  /*0eb0*/  CS2R R8, SRZ ;  /* 0x0000000000087805 */ /* 0x000fe4000001ff00 */
[----:B------:R-:W-:-:S06]  /*0ec0*/  CS2R R10, SRZ ;  /* 0x00000000000a7805 */ /* 0x000fcc000001ff00 */
[----:B------:R-:W2:Y:S01]  /*0ed0*/  @!P1 LDG.E.EL.128 R8, desc[UR4][R36.64] ;  /* 0x0000000424089981 */ /* 0x000ea2000c2e1d00 */
[----:B------:R-:W-:-:S04]  /*0ee0*/  IMAD.WIDE R38, R28, 0x4, R32 ;  /* 0x000000041c267825 */ /* 0x000fc800078e0220 */
[----:B------:R-:W-:Y:S01]  /*0ef0*/  IMAD.MOV.U32 R30, RZ, RZ, RZ ;  /* 0x000000ffff1e7224 */ /* 0x000fe200078e00ff */
[----:B------:R-:W-:-:S05]  /*0f00*/  SHF.R.S32.HI R23, RZ, 0x1f, R23 ;  /* 0x0000001fff177819 */ /* 0x000fca0000011417 */
[----:B------:R0:W3:Y:S02]  /*0f10*/  @!P0 LDG.E.EL R30, desc[UR4][R34.64] ;  /* 0x00000004221e8981 */ /* 0x0000e4000c2e1900 */
[----:B0-----:R-:W-:Y:S02]  /*0f20*/  VIADD R34, R2, 0x200 ;  /* 0x0000020002227836 */ /* 0x001fe40000000000 */
[----:B------:R-:W-:-:S03]  /*0f30*/  IMAD.SHL.U32 R35, R0, 0x40, RZ ;  /* 0x0000004000237824 */ /* 0x000fc600078e00ff */
[----:B------:R-:W-:Y:S01]  /*0f40*/  LEA.HI R23, R23, R34, RZ, 0x10 ;  /* 0x0000002217177211 */ /* 0x000fe200078f80ff */
[----:B------:R-:W-:-:S03]  /*0f50*/  IMAD.WIDE R36, R27, 0x4, R38 ;  /* 0x000000041b247825 */ /* 0x000fc600078e0226 */
[----:B------:R-:W-:-:S05]  /*0f60*/  SHF.R.S32.HI R23, RZ, 0x10, R23 ;  /* 0x00000010ff177819 */ /* 0x000fca0000011417 */
[----:B------:R-:W-:Y:S01]  /*0f70*/  IMAD.SHL.U32 R34, R23, 0x2000, RZ ;  /* 0x0000200017227824 */ /* 0x000fe200078e00ff */
[----:B--2---:R-:W-:Y:S02]  /*0f80*/  SEL R31, R9, RZ, !P1 ;  /* 0x000000ff091f7207 */ /* 0x004fe40004800000 */
[----:B------:R-:W-:Y:S02]  /*0f90*/  SEL R32, R8, RZ, !P1 ;  /* 0x000000ff08207207 */ /* 0x000fe40004800000 */
[----:B------:R-:W-:Y:S02]  /*0fa0*/  SEL R28, R11, RZ, !P1 ;  /* 0x000000ff0b1c7207 */ /* 0x000fe40004800000 */
[----:B------:R-:W-:Y:S02]  /*0fb0*/  SHF.R.U32.HI R11, RZ, 0x1a, R31 ;  /* 0x0000001aff0b7819 */ /* 0x000fe4000001161f */
[----:B------:R-:W-:Y:S02]  /*0fc0*/  LEA R8, P2, R32, UR6, 0x2 ;  /* 0x0000000620087c11 */ /* 0x000fe4000f8410ff */
[----:B------:R-:W-:-:S02]  /*0fd0*/  SEL R9, R10, RZ, !P1 ;  /* 0x000000ff0a097207 */ /* 0x000fc40004800000 */
[----:B------:R-:W-:Y:S02]  /*0fe0*/  SHF.R.U32.HI R33, RZ, 0x1a, R28 ;  /* 0x0000001aff217819 */ /* 0x000fe4000001161c */
[----:B------:R-:W-:Y:S02]  /*0ff0*/  LOP3.LUT R11, R11, 0x20, RZ, 0xc0, !PT ;  /* 0x000000200b0b7812 */ /* 0x000fe400078ec0ff */
[----:B------:R-:W-:Y:S02]  /*1000*/  LEA.HI.X R10, R32, UR7, R31, 0x2, P2 ;  /* 0x00000007200a7c11 */ /* 0x000fe400090f141f */
[----:B------:R-:W-:Y:S02]  /*1010*/  LEA R32, P4, R9, UR6, 0x2 ;  /* 0x0000000609207c11 */ /* 0x000fe4000f8810ff */
[----:B------:R-:W-:Y:S02]  /*1020*/  LOP3.LUT R33, R33, 0x20, RZ, 0xc0, !PT ;  /* 0x0000002021217812 */ /* 0x000fe400078ec0ff */
[----:B------:R-:W-:-:S02]  /*1030*/  IADD3 R8, P2, P3, R24, R8, R11 ;  /* 0x0000000818087210 */ /* 0x000fc40007b5e00b */
[----:B------:R-:W-:Y:S02]  /*1040*/  LEA.HI.X R28, R9, UR7, R28, 0x2, P4 ;  /* 0x00000007091c7c11 */ /* 0x000fe4000a0f141c */
[----:B------:R-:W-:Y:S02]  /*1050*/  IADD3 R32, P4, P5, R24, R32, R33 ;  /* 0x0000002018207210 */ /* 0x000fe40007d9e021 */
[C---:B------:R-:W-:Y:S02]  /*1060*/  IADD3.X R9, R25.reuse, R10, RZ, P2, P3 ;  /* 0x0000000a19097210 */ /* 0x040fe400017e64ff */
[----:B------:R-:W-:Y:S01]  /*1070*/  IADD3.X R33, R25, R28, RZ, P4, P5 ;  /* 0x0000001c19217210 */ /* 0x000fe200027ea4ff */
[----:B------:R-:W-:Y:S02]  /*1080*/  IMAD.MOV.U32 R28, RZ, RZ, RZ ;  /* 0x000000ffff1c7224 */ /* 0x000fe400078e00ff */
[----:B------:R-:W-:Y:S01]  /*1090*/  IMAD.WIDE R8, R35, 0x4, R8 ;  /* 0x0000000423087825 */ /* 0x000fe200078e0208 */
[----:B------:R-:W-:-:S03]  /*10a0*/  CS2R R10, SRZ ;  /* 0x00000000000a7805 */ /* 0x000fc6000001ff00 */
[----:B------:R0:W2:Y:S02]  /*10b0*/  @!P0 LDG.E.EL R28, desc[UR4][R36.64] ;  /* 0x00000004241c8981 */ /* 0x0000a4000c2e1900 */
[----:B0-----:R-:W-:Y:S01]  /*10c0*/  IMAD.WIDE R36, R34, 0x4, R8 ;  /* 0x0000000422247825 */ /* 0x001fe200078e0208 */
[----:B------:R-:W-:-:S06]  /*10d0*/  CS2R R8, SRZ ;  /* 0x0000000000087805 */ /* 0x000fcc000001ff00 */
[----:B------:R-:W2:Y:S01]  /*10e0*/  @!P1 LDG.E.EL.128 R8, desc[UR4][R14.64] ;  /* 0x000000040e089981 */ /* 0x000ea2000c2e1d00 */
[----:B------:R-:W-:-:S04]  /*10f0*/  IMAD.WIDE R32, R35, 0x4, R32 ;  /* 0x0000000423207825 */ /* 0x000fc800078e0220 */
[----:B------:R-:W-:Y:S02]  /*1100*/  IMAD.MOV.U32 R27, RZ, RZ, RZ ;  /* 0x000000ffff1b7224 */ /* 0x000fe400078e00ff */
[----:B------:R-:W-:-:S05]  /*1110*/  IMAD.WIDE R32, R34, 0x4, R32 ;  /* 0x0000000422207825 */ /* 0x000fca00078e0220 */
[----:B------:R-:W3:Y:S01]  /*1120*/  @!P1 LDG.E.EL R27, desc[UR4][R32.64] ;  /* 0x00000004201b9981 */ /* 0x000ee2000c2e1900 */
[----:B------:R-:W-:-:S06]  /*1130*/  IMAD.MOV.U32 R31, RZ, RZ, RZ ;  /* 0x000000ffff1f7224 */ /* 0x000fcc00078e00ff */
[----:B------:R0:W3:Y:S02]  /*1140*/  @!P1 LDG.E.EL R31, desc[UR4][R36.64] ;  /* 0x00000004241f9981 */ /* 0x0000e4000c2e1900 */
[----:B0-----:R-:W0:Y:S01]  /*1150*/  LDC.64 R36, c[0x0][0x238] ;  /* 0x00008e00ff247b82 */ /* 0x001e220000000a00 */
[----:B--2---:R-:W-:Y:S02]  /*1160*/  SEL R39, R9, RZ, !P1 ;  /* 0x000000ff09277207 */ /* 0x004fe40004800000 */
[----:B------:R-:W-:Y:S02]  /*1170*/  SEL R8, R8, RZ, !P1 ;  /* 0x000000ff08087207 */ /* 0x000fe40004800000 */
[----:B------:R-:W-:Y:S02]  /*1180*/  SEL R38, R11, RZ, !P1 ;  /* 0x000000ff0b267207 */ /* 0x000fe40004800000 */
[----:B------:R-:W-:Y:S02]  /*1190*/  SHF.R.U32.HI R11, RZ, 0x1a, R39 ;  /* 0x0000001aff0b7819 */ /* 0x000fe40000011627 */
[----:B------:R-:W-:-:S02]  /*11a0*/  SEL R9, R10, RZ, !P1 ;  /* 0x000000ff0a097207 */ /* 0x000fc40004800000 */
[C---:B------:R-:W-:Y:S02]  /*11b0*/  LEA R10, P2, R8.reuse, UR6, 0x2 ;  /* 0x00000006080a7c11 */ /* 0x040fe4000f8410ff */
[----:B------:R-:W-:Y:S02]  /*11c0*/  LOP3.LUT R11, R11, 0x20, RZ, 0xc0, !PT ;  /* 0x000000200b0b7812 */ /* 0x000fe400078ec0ff */
[----:B------:R-:W-:Y:S02]  /*11d0*/  LEA.HI.X R32, R8, UR7, R39, 0x2, P2 ;  /* 0x0000000708207c11 */ /* 0x000fe400090f1427 */
[----:B------:R-:W-:Y:S02]  /*11e0*/  IADD3 R10, P2, P3, R24, R10, R11 ;  /* 0x0000000a180a7210 */ /* 0x000fe40007b5e00b */
[----:B------:R-:W-:Y:S02]  /*11f0*/  SHF.R.U32.HI R11, RZ, 0x1a, R38 ;  /* 0x0000001aff0b7819 */ /* 0x000fe40000011626 */
[----:B------:R-:W-:-:S02]  /*1200*/  LEA R8, P4, R9, UR6, 0x2 ;  /* 0x0000000609087c11 */ /* 0x000fc4000f8810ff */
[----:B------:R-:W-:Y:S02]  /*1210*/  LOP3.LUT R11, R11, 0x20, RZ, 0xc0, !PT ;  /* 0x000000200b0b7812 */ /* 0x000fe400078ec0ff */
[----:B------:R-:W-:Y:S01]  /*1220*/  LEA.HI.X R38, R9, UR7, R38, 0x2, P4 ;  /* 0x0000000709267c11 */ /* 0x000fe2000a0f1426 */
[----:B------:R-:W-:Y:S01]  /*1230*/  ULDC.64 UR6, c[0x0][0x248] ;  /* 0x0000920000067ab9 */ /* 0x000fe20000000a00 */
[----:B------:R-:W-:Y:S02]  /*1240*/  IADD3 R8, P5, P6, R24, R8, R11 ;  /* 0x0000000818087210 */ /* 0x000fe40007ebe00b */
[C---:B------:R-:W-:Y:S02]  /*1250*/  IADD3.X R11, R25.reuse, R32, RZ, P2, P3 ;  /* 0x00000020190b7210 */ /* 0x040fe400017e64ff */
[----:B------:R-:W-:Y:S02]  /*1260*/  IADD3.X R9, R25, R38, RZ, P5, P6 ;  /* 0x0000002619097210 */ /* 0x000fe40002fec4ff */
[----:B------:R-:W-:Y:S01]  /*1270*/  SHF.R.S32.HI R25, RZ, 0x1f, R2 ;  /* 0x0000001fff197819 */ /* 0x000fe20000011402 */
[----:B------:R-:W-:-:S03]  /*1280*/  IMAD.WIDE R10, R35, 0x4, R10 ;  /* 0x00000004230a7825 */ /* 0x000fc600078e020a */
[----:B------:R-:W-:Y:S01]  /*1290*/  LEA.HI R33, R25, R2, RZ, 0x4 ;  /* 0x0000000219217211 */ /* 0x000fe200078f20ff */
[----:B------:R-:W-:Y:S02]  /*12a0*/  IMAD.MOV.U32 R32, RZ, RZ, RZ ;  /* 0x000000ffff207224 */ /* 0x000fe400078e00ff */
[----:B------:R-:W-:Y:S01]  /*12b0*/  IMAD.WIDE R8, R35, 0x4, R8 ;  /* 0x0000000423087825 */ /* 0x000fe200078e0208 */
[----:B------:R-:W-:-:S03]  /*12c0*/  LOP3.LUT R15, R33, 0xfffffff0, RZ, 0xc0, !PT ;  /* 0xfffffff0210f7812 */ /* 0x000fc600078ec0ff */
[----:B------:R-:W-:-:S04]  /*12d0*/  IMAD.WIDE R10, R34, 0x4, R10 ;  /* 0x00000004220a7825 */ /* 0x000fc800078e020a */
[----:B------:R-:W-:Y:S01]  /*12e0*/  IMAD.IADD R15, R2, 0x1, -R15 ;  /* 0x00000001020f7824 */ /* 0x000fe200078e0a0f */
[----:B------:R1:W2:Y:S01]  /*12f0*/  @!P1 LDG.E.EL R32, desc[UR4][R10.64] ;  /* 0x000000040a209981 */ /* 0x0002a2000c2e1900 */
[----:B------:R-:W-:Y:S01]  /*1300*/  IMAD.WIDE R34, R34, 0x4, R8 ;  /* 0x0000000422227825 */ /* 0x000fe200078e0208 */
[----:B------:R-:W-:-:S03]  /*1310*/  CS2R R8, SRZ ;  /* 0x0000000000087805 */ /* 0x000fc6000001ff00 */
[----:B0-----:R-:W-:Y:S01]  /*1320*/  IMAD.WIDE R36, R15, 0x4, R36 ;  /* 0x000000040f247825 */ /* 0x001fe200078e0224 */
[----:B-1----:R-:W-:-:S06]  /*1330*/  CS2R R10, SRZ ;  /* 0x00000000000a7805 */ /* 0x002fcc000001ff00 */
[----:B------:R-:W2:Y:S01]  /*1340*/  @!P0 LDG.E.EL.128 R8, desc[UR4][R36.64] ;  /* 0x0000000424088981 */ /* 0x000ea2000c2e1d00 */
[----:B------:R-:W-:Y:S02]  /*1350*/  SEL R17, R17, RZ, !P0 ;  /* 0x000000ff11117207 */ /* 0x000fe40004000000 */
[----:B------:R-:W-:Y:S02]  /*1360*/  SEL R12, R12, RZ, !P0 ;  /* 0x000000ff0c0c7207 */ /* 0x000fe40004000000 */
[----:B---3--:R-:W-:Y:S02]  /*1370*/  SEL R16, R16, RZ, !P0 ;  /* 0x000000ff10107207 */ /* 0x008fe40004000000 */
[----:B------:R-:W-:Y:S01]  /*1380*/  SEL R13, R13, RZ, !P0 ;  /* 0x000000ff0d0d7207 */ /* 0x000fe20004000000 */
[----:B------:R-:W-:-:S04]  /*1390*/  FADD R12, -R17, R12 ;  /* 0x0000000c110c7221 */ /* 0x000fc80000000100 */
[----:B------:R-:W-:Y:S01]  /*13a0*/  FADD R13, -R16, R13 ;  /* 0x0000000d100d7221 */ /* 0x000fe20000000100 */
[----:B------:R-:W-:Y:S01]  /*13b0*/  CS2R R14, SRZ ;  /* 0x00000000000e7805 */ /* 0x000fe2000001ff00 */
[----:B------:R-:W-:-:S06]  /*13c0*/  IMAD.MOV.U32 R24, RZ, RZ, RZ ;  /* 0x000000ffff187224 */ /* 0x000fcc00078e00ff */
[----:B------:R0:W3:Y:S01]  /*13d0*/  @!P1 LDG.E.EL R24, desc[UR4][R34.64] ;  /* 0x0000000422189981 */ /* 0x0000e2000c2e1900 */
[----:B--2---:R-:W-:Y:S02]  /*13e0*/  SEL R8, R8, RZ, !P0 ;  /* 0x000000ff08087207 */ /* 0x004fe40004000000 */
[----:B------:R-:W-:-:S03]  /*13f0*/  SEL R9, R9, RZ, !P0 ;  /* 0x000000ff09097207 */ /* 0x000fc60004000000 */
[----:B------:R-:W-:Y:S02]  /*1400*/  FFMA R17, R12, R8, R17 ;  /* 0x000000080c117223 */ /* 0x000fe40000000011 */
[----:B------:R-:W-:Y:S01]  /*1410*/  FFMA R16, R13, R9, R16 ;  /* 0x000000090d107223 */ /* 0x000fe20000000010 */
[----:B------:R-:W-:-:S06]  /*1420*/  CS2R R12, SRZ ;  /* 0x00000000000c7805 */ /* 0x000fcc000001ff00 */
[----:B------:R1:W2:Y:S01]  /*1430*/  @!P1 LDG.E.EL.128 R12, desc[UR4][R36.64] ;  /* 0x00000004240c9981 */ /* 0x0002a2000c2e1d00 */
[----:B0-----:R-:W-:Y:S01]  /*1440*/  LOP3.LUT R35, R6, 0xffff0000, RZ, 0xc0, !PT ;  /* 0xffff000006237812 */ /* 0x001fe200078ec0ff */
[----:B------:R-:W-:Y:S02]  /*1450*/  IMAD.SHL.U32 R8, R7, 0x8000, RZ ;  /* 0x0000800007087824 */ /* 0x000fe400078e00ff */
[----:B------:R-:W0:Y:S01]  /*1460*/  LDC.64 R6, c[0x0][0x210] ;  /* 0x00008400ff067b82 */ /* 0x000e220000000a00 */
[----:B----4-:R-:W-:-:S07]  /*1470*/  SEL R20, R20, RZ, !P0 ;  /* 0x000000ff14147207 */ /* 0x010fce0004000000 */
[----:B-1----:R-:W1:Y:S01]  /*1480*/  LDC.64 R36, c[0x0][0x240] ;  /* 0x00009000ff247b82 */ /* 0x002e620000000a00 */
[----:B------:R-:W-:Y:S02]  /*1490*/  SEL R9, R30, RZ, !P0 ;  /* 0x000000ff1e097207 */ /* 0x000fe40004000000 */
[----:B------:R-:W-:Y:S02]  /*14a0*/  IADD3 R35, R8, R2, -R35 ;  /* 0x0000000208237210 */ /* 0x000fe40007ffe823 */
[----:B------:R-:W-:Y:S01]  /*14b0*/  SEL R10, R10, RZ, !P0 ;  /* 0x000000ff0a0a7207 */ /* 0x000fe20004000000 */
[----:B------:R-:W-:Y:S01]  /*14c0*/  FADD R9, -R20, R9 ;  /* 0x0000000914097221 */ /* 0x000fe20000000100 */
[----:B------:R-:W-:Y:S02]  /*14d0*/  LEA.HI R8, R4, R4, RZ, 0x4 ;  /* 0x0000000404087211 */ /* 0x000fe400078f20ff */
[----:B------:R-:W-:Y:S02]  /*14e0*/  SEL R4, R19, RZ, !P1 ;  /* 0x000000ff13047207 */ /* 0x000fe40004800000 */
[----:B------:R-:W-:-:S02]  /*14f0*/  SEL R26, R26, RZ, !P0 ;  /* 0x000000ff1a1a7207 */ /* 0x000fc40004000000 */
[----:B------:R-:W-:Y:S02]  /*1500*/  SEL R19, R28, RZ, !P0 ;  /* 0x000000ff1c137207 */ /* 0x000fe40004000000 */
[----:B------:R-:W-:Y:S01]  /*1510*/  SEL R31, R31, RZ, !P1 ;  /* 0x000000ff1f1f7207 */ /* 0x000fe20004800000 */
[----:B------:R-:W-:Y:S01]  /*1520*/  FFMA R20, R9, R10, R20 ;  /* 0x0000000a09147223 */ /* 0x000fe20000000014 */
[----:B------:R-:W-:Y:S02]  /*1530*/  SHF.R.S32.HI R33, RZ, 0x4, R33 ;  /* 0x00000004ff217819 */ /* 0x000fe40000011421 */
[----:B------:R-:W-:Y:S01]  /*1540*/  LOP3.LUT R8, R8, 0xfffffff0, RZ, 0xc0, !PT ;  /* 0xfffffff008087812 */ /* 0x000fe200078ec0ff */
[----:B------:R-:W-:Y:S01]  /*1550*/  FADD R19, -R26, R19 ;  /* 0x000000131a137221 */ /* 0x000fe20000000100 */
[----:B------:R-:W-:Y:S01]  /*1560*/  SEL R11, R11, RZ, !P0 ;  /* 0x000000ff0b0b7207 */ /* 0x000fe20004000000 */
[----:B------:R-:W-:Y:S02]  /*1570*/  FADD R31, -R4, R31 ;  /* 0x0000001f041f7221 */ /* 0x000fe40000000100 */
[----:B------:R-:W-:-:S02]  /*1580*/  IMAD.IADD R33, R33, 0x1, -R8 ;  /* 0x0000000121217824 */ /* 0x000fc400078e0a08 */
[----:B------:R-:W-:Y:S01]  /*1590*/  FFMA R19, R19, R11, R26 ;  /* 0x0000000b13137223 */ /* 0x000fe2000000001a */
[----:B------:R-:W-:Y:S01]  /*15a0*/  IMAD.MOV.U32 R26, RZ, RZ, RZ ;  /* 0x000000ffff1a7224 */ /* 0x000fe200078e00ff */
[----:B--2---:R-:W-:-:S05]  /*15b0*/  SEL R9, R12, RZ, !P1 ;  /* 0x000000ff0c097207 */ /* 0x004fca0004800000 */
[----:B------:R-:W-:Y:S01]  /*15c0*/  FFMA R28, R31, R9, R4 ;  /* 0x000000091f1c7223 */ /* 0x000fe20000000004 */
[----:B0-----:R-:W-:-:S04]  /*15d0*/  IMAD.WIDE R30, R35, 0x4, R6 ;  /* 0x00000004231e7825 */ /* 0x001fc800078e0206 */
[----:B-1----:R-:W-:-:S05]  /*15e0*/  IMAD.WIDE R34, R33, 0x4, R36 ;  /* 0x0000000421227825 */ /* 0x002fca00078e0224 */
[----:B------:R-:W2:Y:S01]  /*15f0*/  @!P0 LDG.E.EL R26, desc[UR4][R34.64] ;  /* 0x00000004221a8981 */ /* 0x000ea2000c2e1900 */
[----:B------:R-:W-:Y:S02]  /*1600*/  CS2R R8, SRZ ;  /* 0x0000000000087805 */ /* 0x000fe4000001ff00 */
[----:B------:R-:W-:Y:S02]  /*1610*/  CS2R R10, SRZ ;  /* 0x00000000000a7805 */ /* 0x000fe4000001ff00 */
[----:B------:R-:W-:Y:S02]  /*1620*/  SEL R22, R22, RZ, !P1 ;  /* 0x000000ff16167207 */ /* 0x000fe40004800000 */
[----:B------:R-:W-:Y:S02]  /*1630*/  SEL R39, R32, RZ, !P1 ;  /* 0x000000ff20277207 */ /* 0x000fe40004800000 */
[----:B-----5:R-:W-:Y:S01]  /*1640*/  SEL R18, R18, RZ, !P1 ;  /* 0x000000ff12127207 */ /* 0x020fe20004800000 */
[----:B------:R3:W4:Y:S01]  /*1650*/  @!P0 LDG.E.128 R8, desc[UR4][R30.64] ;  /* 0x000000041e088981 */ /* 0x000722000c1e1d00 */
[----:B------:R-:W-:-:S02]  /*1660*/  SEL R33, R27, RZ, !P1 ;  /* 0x000000ff1b217207 */ /* 0x000fc40004800000 */
[----:B------:R-:W-:Y:S02]  /*1670*/  SEL R27, R14, RZ, !P1 ;  /* 0x000000ff0e1b7207 */ /* 0x000fe40004800000 */
[----:B------:R-:W-:Y:S01]  /*1680*/  SEL R32, R21, RZ, !P1 ;  /* 0x000000ff15207207 */ /* 0x000fe20004800000 */
[----:B------:R-:W-:Y:S01]  /*1690*/  FADD R21, -R22, R39 ;  /* 0x0000002716157221 */ /* 0x000fe20000000100 */
[----:B------:R-:W-:Y:S01]  /*16a0*/  SEL R13, R13, RZ, !P1 ;  /* 0x000000ff0d0d7207 */ /* 0x000fe20004800000 */
[----:B------:R-:W-:Y:S01]  /*16b0*/  FADD R33, -R18, R33 ;  /* 0x0000002112217221 */ /* 0x000fe20000000100 */
[-C--:B------:R-:W-:Y:S02]  /*16c0*/  LEA.HI R4, R25, R2.reuse, RZ, 0x8 ;  /* 0x0000000219047211 */ /* 0x080fe400078f40ff */
[----:B------:R-:W-:Y:S02]  /*16d0*/  LEA.HI R5, R5, R5, RZ, 0x8 ;  /* 0x0000000505057211 */ /* 0x000fe400078f40ff */
[----:B---3--:R-:W-:Y:S01]  /*16e0*/  SEL R31, R24, RZ, !P1 ;  /* 0x000000ff181f7207 */ /* 0x008fe20004800000 */
[----:B------:R-:W-:Y:S01]  /*16f0*/  FFMA R21, R21, R27, R22 ;  /* 0x0000001b15157223 */ /* 0x000fe20000000016 */
[----:B------:R-:W-:Y:S01]  /*1700*/  LEA.HI R25, R25, R2, RZ, 0x10 ;  /* 0x0000000219197211 */ /* 0x000fe200078f80ff */
[----:B------:R-:W-:Y:S01]  /*1710*/  FFMA R18, R33, R13, R18 ;  /* 0x0000000d21127223 */ /* 0x000fe20000000012 */
[----:B------:R-:W-:-:S02]  /*1720*/  SHF.R.S32.HI R24, RZ, 0x8, R4 ;  /* 0x00000008ff187819 */ /* 0x000fc40000011404 */
[----:B------:R-:W-:Y:S01]  /*1730*/  LOP3.LUT R27, R5, 0xffffff00, RZ, 0xc0, !PT ;  /* 0xffffff00051b7812 */ /* 0x000fe200078ec0ff */
[----:B------:R-:W-:Y:S01]  /*1740*/  FADD R13, -R32, R31 ;  /* 0x0000001f200d7221 */ /* 0x000fe20000000100 */
[----:B------:R-:W-:Y:S02]  /*1750*/  SEL R15, R15, RZ, !P1 ;  /* 0x000000ff0f0f7207 */ /* 0x000fe40004800000 */
[----:B------:R-:W-:Y:S01]  /*1760*/  LOP3.LUT R5, R4, 0xffffff00, RZ, 0xc0, !PT ;  /* 0xffffff0004057812 */ /* 0x000fe200078ec0ff */
[----:B------:R-:W-:Y:S01]  /*1770*/  IMAD.IADD R27, R24, 0x1, -R27 ;  /* 0x00000001181b7824 */ /* 0x000fe200078e0a1b */
[----:B------:R-:W-:Y:S01]  /*1780*/  SHF.R.S32.HI R25, RZ, 0x10, R25 ;  /* 0x00000010ff197819 */ /* 0x000fe20000011419 */
[----:B------:R-:W-:Y:S01]  /*1790*/  FFMA R32, R13, R15, R32 ;  /* 0x0000000f0d207223 */ /* 0x000fe20000000020 */
[----:B------:R-:W-:Y:S02]  /*17a0*/  CS2R R12, SRZ ;  /* 0x00000000000c7805 */ /* 0x000fe4000001ff00 */
[----:B------:R-:W-:Y:S01]  /*17b0*/  CS2R R14, SRZ ;  /* 0x00000000000e7805 */ /* 0x000fe2000001ff00 */
[----:B------:R-:W-:-:S04]  /*17c0*/  IMAD.WIDE R6, R29, 0x4, R6 ;  /* 0x000000041d067825 */ /* 0x000fc800078e0206 */
[----:B------:R-:W-:Y:S01]  /*17d0*/  IMAD.IADD R24, R2, 0x1, -R5 ;  /* 0x0000000102187824 */ /* 0x000fe200078e0a05 */
[----:B------:R0:W3:Y:S01]  /*17e0*/  @!P1 LDG.E.128 R12, desc[UR4][R6.64] ;  /* 0x00000004060c9981 */ /* 0x0000e2000c1e1d00 */
[----:B------:R-:W-:Y:S02]  /*17f0*/  IMAD.SHL.U32 R25, R25, 0x8000, RZ ;  /* 0x0000800019197824 */ /* 0x000fe400078e00ff */
[C---:B------:R-:W-:Y:S02]  /*1800*/  IMAD.SHL.U32 R5, R27.reuse, 0x100, RZ ;  /* 0x000001001b057824 */ /* 0x040fe400078e00ff */
[----:B------:R-:W-:Y:S01]  /*1810*/  IMAD.MOV.U32 R22, RZ, RZ, RZ ;  /* 0x000000ffff167224 */ /* 0x000fe200078e00ff */
[----:B------:R-:W-:Y:S01]  /*1820*/  ISETP.GT.AND P2, PT, R27, 0x7f, PT ;  /* 0x0000007f1b00780c */ /* 0x000fe20003f44270 */
[----:B------:R-:W-:Y:S01]  /*1830*/  IMAD.SHL.U32 R27, R23, 0x8000, RZ ;  /* 0x00008000171b7824 */ /* 0x000fe200078e00ff */
[--C-:B------:R-:W-:Y:S02]  /*1840*/  IADD3 R4, P3, P4, R5, R24, R25.reuse ;  /* 0x0000001805047210 */ /* 0x100fe40007c7e019 */
[----:B0-----:R-:W-:Y:S01]  /*1850*/  SHF.R.S32.HI R6, RZ, 0x1f, R25 ;  /* 0x0000001fff067819 */ /* 0x001fe20000011419 */
[----:B------:R-:W-:Y:S01]  /*1860*/  IMAD.SHL.U32 R7, R0, 0x100, RZ ;  /* 0x0000010000077824 */ /* 0x000fe200078e00ff */
[----:B------:R-:W-:Y:S01]  /*1870*/  SHF.R.S32.HI R5, RZ, 0x1f, R5 ;  /* 0x0000001fff057819 */ /* 0x000fe20000011405 */
[----:B------:R-:W5:Y:S01]  /*1880*/  @!P0 LDG.E.EL R22, desc[UR4][R34.64] ;  /* 0x0000000422168981 */ /* 0x000f62000c2e1900 */
[----:B------:R-:W-:Y:S01]  /*1890*/  SHF.R.S32.HI R25, RZ, 0x1f, R24 ;  /* 0x0000001fff197819 */ /* 0x000fe20000011418 */
[----:B------:R-:W-:-:S03]  /*18a0*/  IMAD.WIDE R38, R3, 0x4, R36 ;  /* 0x0000000403267825 */ /* 0x000fc600078e0224 */
[----:B------:R-:W-:Y:S01]  /*18b0*/  IADD3.X R5, R5, R25, R6, P3, P4 ;  /* 0x0000001905057210 */ /* 0x000fe20001fe8406 */
[----:B------:R-:W-:Y:S01]  /*18c0*/  IMAD.MOV.U32 R3, RZ, RZ, RZ ;  /* 0x000000ffff037224 */ /* 0x000fe200078e00ff */
[--C-:B------:R-:W-:Y:S01]  /*18d0*/  IADD3 R23, P3, P4, R7, R24, R27.reuse ;  /* 0x0000001807177210 */ /* 0x100fe20007c7e01b */
[----:B------:R-:W-:Y:S02]  /*18e0*/  IMAD.MOV.U32 R29, RZ, RZ, RZ ;  /* 0x000000ffff1d7224 */ /* 0x000fe400078e00ff */
[----:B------:R-:W-:Y:S02]  /*18f0*/  IMAD.MOV.U32 R33, RZ, RZ, RZ ;  /* 0x000000ffff217224 */ /* 0x000fe400078e00ff */
[----:B------:R-:W-:Y:S01]  /*1900*/  IMAD.MOV.U32 R36, RZ, RZ, RZ ;  /* 0x000000ffff247224 */ /* 0x000fe200078e00ff */
[----:B------:R-:W-:Y:S02]  /*1910*/  SHF.R.S32.HI R6, RZ, 0x1f, R27 ;  /* 0x0000001fff067819 */ /* 0x000fe4000001141b */
[----:B------:R-:W-:-:S02]  /*1920*/  CS2R R30, SRZ ;  /* 0x00000000001e7805 */ /* 0x000fc4000001ff00 */
[----:B------:R-:W-:Y:S01]  /*1930*/  SHF.R.S32.HI R24, RZ, 0x1f, R7 ;  /* 0x0000001fff187819 */ /* 0x000fe20000011407 */
[----:B------:R-:W3:Y:S03]  /*1940*/  @!P1 LDG.E.EL R3, desc[UR4][R38.64] ;  /* 0x0000000426039981 */ /* 0x000ee6000c2e1900 */
[----:B------:R-:W-:Y:S01]  /*1950*/  IADD3.X R24, R24, R25, R6, P3, P4 ;  /* 0x0000001918187210 */ /* 0x000fe20001fe8406 */
[----:B------:R-:W3:Y:S04]  /*1960*/  @!P1 LDG.E.EL R29, desc[UR4][R38.64] ;  /* 0x00000004261d9981 */ /* 0x000ee8000c2e1900 */
[----:B------:R-:W3:Y:S04]  /*1970*/  @!P1 LDG.E.EL R33, desc[UR4][R38.64] ;  /* 0x0000000426219981 */ /* 0x000ee8000c2e1900 */
[----:B------:R0:W3:Y:S04]  /*1980*/  @!P1 LDG.E.EL R36, desc[UR4][R38.64] ;  /* 0x0000000426249981 */ /* 0x0000e8000c2e1900 */
[----:B------:R-:W3:Y:S04]  /*1990*/  @!P0 LDG.E.EL R31, desc[UR4][R34.64] ;  /* 0x00000004221f8981 */ /* 0x000ee8000c2e1900 */
[----:B------:R1:W3:Y:S01]  /*19a0*/  @!P0 LDG.E.EL R30, desc[UR4][R34.64] ;  /* 0x00000004221e8981 */ /* 0x0002e2000c2e1900 */
[----:B0-----:R-:W-:-:S04]  /*19b0*/  LEA R38, P3, R4, UR6, 0x2 ;  /* 0x0000000604267c11 */ /* 0x001fc8000f8610ff */
[----:B------:R-:W-:Y:S02]  /*19c0*/  LEA.HI.X R39, R4, UR7, R5, 0x2, P3 ;  /* 0x0000000704277c11 */ /* 0x000fe400098f1405 */
[----:B------:R-:W-:Y:S02]  /*19d0*/  ISETP.GT.AND P3, PT, R0, 0x7f, PT ;  /* 0x0000007f0000780c */ /* 0x000fe40003f64270 */
[----:B------:R-:W-:Y:S02]  /*19e0*/  CS2R R4, SRZ ;  /* 0x0000000000047805 */ /* 0x000fe4000001ff00 */
[C---:B-1----:R-:W-:Y:S02]  /*19f0*/  LEA R34, P4, R23.reuse, UR6, 0x2 ;  /* 0x0000000617227c11 */ /* 0x042fe4000f8810ff */
[----:B------:R-:W-:Y:S02]  /*1a00*/  CS2R R6, SRZ ;  /* 0x0000000000067805 */ /* 0x000fe4000001ff00 */
[----:B------:R-:W-:-:S02]  /*1a10*/  LEA.HI.X R35, R23, UR7, R24, 0x2, P4 ;  /* 0x0000000717237c11 */ /* 0x000fc4000a0f1418 */
[----:B------:R-:W-:Y:S02]  /*1a20*/  CS2R R24, SRZ ;  /* 0x0000000000187805 */ /* 0x000fe4000001ff00 */
[----:B------:R-:W3:Y:S01]  /*1a30*/  @P2 LDG.E.128 R4, desc[UR4][R38.64+-0x20000] ;  /* 0xfe00000426042981 */ /* 0x000ee2000c1e1d00 */
[----:B--2---:R-:W-:Y:S02]  /*1a40*/  SEL R0, R26, RZ, !P0 ;  /* 0x000000ff1a007207 */ /* 0x004fe40004000000 */
[----:B------:R-:W-:-:S06]  /*1a50*/  CS2R R26, SRZ ;  /* 0x00000000001a7805 */ /* 0x000fcc000001ff00 */
[----:B------:R-:W2:Y:S01]  /*1a60*/  @P3 LDG.E.128 R24, desc[UR4][R34.64+-0x20000] ;  /* 0xfe00000422183981 */ /* 0x000ea2000c1e1d00 */
[----:B----4-:R-:W-:-:S05]  /*1a70*/  SEL R8, R8, RZ, !P0 ;  /* 0x000000ff08087207 */ /* 0x010fca0004000000 */
[----:B------:R-:W-:-:S04]  /*1a80*/  FADD R17, -R8, R17 ;  /* 0x0000001108117221 */ /* 0x000fc80000000100 */
[----:B------:R-:W-:Y:S01]  /*1a90*/  FFMA R0, R17, R0, R8 ;  /* 0x0000000011007223 */ /* 0x000fe20000000008 */
[----:B------:R-:W-:Y:S02]  /*1aa0*/  SEL R17, R9, RZ, !P0 ;  /* 0x000000ff09117207 */ /* 0x000fe40004000000 */
[----:B------:R-:W0:Y:S03]  /*1ab0*/  LDC.64 R8, c[0x0][0x250] ;  /* 0x00009400ff087b82 */ /* 0x000e260000000a00 */
[----:B------:R-:W-:Y:S01]  /*1ac0*/  FADD R16, -R17, R16 ;  /* 0x0000001011107221 */ /* 0x000fe20000000100 */
[----:B-----5:R-:W-:-:S05]  /*1ad0*/  SEL R22, R22, RZ, !P0 ;  /* 0x000000ff16167207 */ /* 0x020fca0004000000 */
[----:B------:R-:W-:Y:S01]  /*1ae0*/  FFMA R16, R16, R22, R17 ;  /* 0x0000001610107223 */ /* 0x000fe20000000011 */
[----:B------:R-:W-:Y:S02]  /*1af0*/  SEL R17, R10, RZ, !P0 ;  /* 0x000000ff0a117207 */ /* 0x000fe40004000000 */
[----:B------:R-:W-:-:S05]  /*1b00*/  SEL R10, R11, RZ, !P0 ;  /* 0x000000ff0b0a7207 */ /* 0x000fca0004000000 */
[----:B------:R-:W-:Y:S01]  /*1b10*/  FADD R19, -R10, R19 ;  /* 0x000000130a137221 */ /* 0x000fe20000000100 */
[----:B---3--:R-:W-:Y:S01]  /*1b20*/  SEL R13, R13, RZ, !P1 ;  /* 0x000000ff0d0d7207 */ /* 0x008fe20004800000 */
[----:B------:R-:W-:Y:S01]  /*1b30*/  FADD R20, -R17, R20 ;  /* 0x0000001411147221 */ /* 0x000fe20000000100 */
[----:B------:R-:W-:Y:S02]  /*1b40*/  SEL R14, R14, RZ, !P1 ;  /* 0x000000ff0e0e7207 */ /* 0x000fe40004800000 */
[----:B------:R-:W-:Y:S01]  /*1b50*/  SEL R15, R15, RZ, !P1 ;  /* 0x000000ff0f0f7207 */ /* 0x000fe20004800000 */
[----:B------:R-:W-:Y:S01]  /*1b60*/  FADD R18, -R13, R18 ;  /* 0x000000120d127221 */ /* 0x000fe20000000100 */
[----:B------:R-:W-:Y:S01]  /*1b70*/  SEL R3, R3, RZ, !P1 ;  /* 0x000000ff03037207 */ /* 0x000fe20004800000 */
[----:B------:R-:W-:Y:S01]  /*1b80*/  FADD R21, -R14, R21 ;  /* 0x000000150e157221 */ /* 0x000fe20000000100 */
[----:B------:R-:W-:Y:S02]  /*1b90*/  SEL R29, R29, RZ, !P1 ;  /* 0x000000ff1d1d7207 */ /* 0x000fe40004800000 */
[----:B------:R-:W-:-:S02]  /*1ba0*/  SEL R31, R31, RZ, !P0 ;  /* 0x000000ff1f1f7207 */ /* 0x000fc40004000000 */
[----:B------:R-:W-:-:S03]  /*1bb0*/  SEL R11, R30, RZ, !P0 ;  /* 0x000000ff1e0b7207 */ /* 0x000fc60004000000 */
[----:B------:R-:W-:Y:S01]  /*1bc0*/  FFMA R10, R19, R31, R10 ;  /* 0x0000001f130a7223 */ /* 0x000fe2000000000a */
[----:B------:R-:W-:Y:S01]  /*1bd0*/  SEL R31, R12, RZ, !P1 ;  /* 0x000000ff0c1f7207 */ /* 0x000fe20004800000 */
[----:B------:R-:W-:Y:S01]  /*1be0*/  FADD R32, -R15, R32 ;  /* 0x000000200f207221 */ /* 0x000fe20000000100 */
[----:B------:R-:W-:Y:S01]  /*1bf0*/  SEL R33, R33, RZ, !P1 ;  /* 0x000000ff21217207 */ /* 0x000fe20004800000 */
[----:B------:R-:W-:Y:S01]  /*1c00*/  FFMA R11, R20, R11, R17 ;  /* 0x0000000b140b7223 */ /* 0x000fe20000000011 */
[----:B------:R-:W-:Y:S01]  /*1c10*/  SEL R36, R36, RZ, !P1 ;  /* 0x000000ff24247207 */ /* 0x000fe20004800000 */
[----:B------:R-:W-:Y:S01]  /*1c20*/  FADD R28, -R31, R28 ;  /* 0x0000001c1f1c7221 */ /* 0x000fe20000000100 */
[----:B0-----:R-:W-:Y:S01]  /*1c30*/  IMAD.WIDE R8, R2, 0x4, R8 ;  /* 0x0000000402087825 */ /* 0x001fe200078e0208 */
[----:B------:R-:W-:Y:S02]  /*1c40*/  SEL R17, R4, RZ, P2 ;  /* 0x000000ff04117207 */ /* 0x000fe40001000000 */
[----:B------:R-:W-:-:S02]  /*1c50*/  SEL R19, R5, RZ, P2 ;  /* 0x000000ff05137207 */ /* 0x000fc40001000000 */
[----:B------:R-:W-:Y:S02]  /*1c60*/  SEL R20, R6, RZ, P2 ;  /* 0x000000ff06147207 */ /* 0x000fe40001000000 */
[----:B------:R-:W-:Y:S01]  /*1c70*/  SEL R23, R7, RZ, P2 ;  /* 0x000000ff07177207 */ /* 0x000fe20001000000 */
[----:B------:R-:W-:Y:S01]  /*1c80*/  FFMA R4, R28, R3, R31 ;  /* 0x000000031c047223 */ /* 0x000fe2000000001f */
[----:B------:R-:W-:Y:S01]  /*1c90*/  FFMA R5, R18, R29, R13 ;  /* 0x0000001d12057223 */ /* 0x000fe2000000000d */
[----:B------:R-:W-:Y:S01]  /*1ca0*/  FFMA R6, R21, R33, R14 ;  /* 0x0000002115067223 */ /* 0x000fe2000000000e */
[----:B------:R-:W-:Y:S01]  /*1cb0*/  FFMA R7, R32, R36, R15 ;  /* 0x0000002420077223 */ /* 0x000fe2000000000f */
[----:B------:R-:W-:Y:S02]  /*1cc0*/  SEL R12, R0, R17, !P0 ;  /* 0x00000011000c7207 */ /* 0x000fe40004000000 */
[----:B------:R-:W-:Y:S02]  /*1cd0*/  SEL R13, R16, R19, !P0 ;  /* 0x00000013100d7207 */ /* 0x000fe40004000000 */
[----:B------:R-:W-:-:S02]  /*1ce0*/  SEL R14, R11, R20, !P0 ;  /* 0x000000140b0e7207 */ /* 0x000fc40004000000 */
[----:B------:R-:W-:-:S05]  /*1cf0*/  SEL R15, R10, R23, !P0 ;  /* 0x000000170a0f7207 */ /* 0x000fca0004000000 */
[----:B------:R-:W-:Y:S01]  /*1d00*/  STG.E.128 desc[UR4][R8.64], R12 ;  /* 0x0000000c08007986 */ /* 0x000fe2000c101d04 */
[----:B--2---:R-:W-:Y:S02]  /*1d10*/  @P1 SEL R4, R24, RZ, P3 ;  /* 0x000000ff18041207 */ /* 0x004fe40001800000 */
[----:B------:R-:W-:Y:S02]  /*1d20*/  @P1 SEL R5, R25, RZ, P3 ;  /* 0x000000ff19051207 */ /* 0x000fe40001800000 */
[----:B------:R-:W-:Y:S02]  /*1d30*/  @P1 SEL R6, R26, RZ, P3 ;  /* 0x000000ff1a061207 */ /* 0x000fe40001800000 */
[----:B------:R-:W-:-:S05]  /*1d40*/  @P1 SEL R7, R27, RZ, P3 ;  /* 0x000000ff1b071207 */ /* 0x000fca0001800000 */
[----:B------:R-:W-:Y:S01]  /*1d50*/  STG.E.128 desc[UR4][R8.64+0x800], R4 ;  /* 0x0008000408007986 */ /* 0x000fe2000c101d04 */
[----:B------:R-:W-:Y:S05]  /*1d60*/  EXIT ;  /* 0x000000000000794d */ /* 0x000fea0003800000 */
.L_x_0:
[----:B------:R-:W-:-:S00]  /*1d70*/  BRA `(.L_x_0) ;  /* 0xfffffffc00fc7947 */ /* 0x000fc0000383ffff */
[----:B------:R-:W-:-:S00]  /*1d80*/  NOP ;  /* 0x0000000000007918 */ /* 0x000fc00000000000 */
[----:B------:R-:W-:-:S00]  /*1d90*/  NOP ;  /* 0x0000000000007918 */ /* 0x000fc00000000000 */
[----:B------:R-:W-:-:S00]  /*1da0*/  NOP ;  /* 0x0000000000007918 */ /* 0x000fc00000000000 */
[----:B------:R-:W-:-:S00]  /*1db0*/  NOP ;  /* 0x0000000000007918 */ /* 0x000fc00000000000 */
[----:B------:R-:W-:-:S00]  /*1dc0*/  NOP ;  /* 0x0000000000007918 */ /* 0x000fc00000000000 */
[----:B------:R-:W-:-:S00]  /*1dd0*/  NOP ;  /* 0x0000000000007918 */ /* 0x000fc00000000000 */
[----:B------:R-:W-:-:S00]  /*1de0*/  NOP ;  /* 0x0000000000007918 */ /* 0x000fc00000000000 */
[----:B------:R-:W-:-:S00]  /*1df0*/  NOP ;  /* 0x0000000000007918 */ /* 0x000fc00000000000 */
.L_x_1:


//--------------------- .nv.constant0.triton_poi_fused_cat_99 --------------------------
	.section	.nv.constant0.triton_poi_fused_cat_99,"a",@progbits
	.sectionflags	@""
	.align	4
.nv.constant0.triton_poi_fused_cat_99:
	.zero		604
